//
// Generated by NVIDIA NVVM Compiler
//
// Compiler Build ID: CL-36424714
// Cuda compilation tools, release 13.0, V13.0.88
// Based on NVVM 20.0.0
//

.version 9.0
.target sm_100
.address_size 64

	// .globl	keccak256_hash
.const .align 8 .b8 keccakf_rndc[192] = {1, 0, 0, 0, 0, 0, 0, 0, 130, 128, 0, 0, 0, 0, 0, 0, 138, 128, 0, 0, 0, 0, 0, 128, 0, 128, 0, 128, 0, 0, 0, 128, 139, 128, 0, 0, 0, 0, 0, 0, 1, 0, 0, 128, 0, 0, 0, 0, 129, 128, 0, 128, 0, 0, 0, 128, 9, 128, 0, 0, 0, 0, 0, 128, 138, 0, 0, 0, 0, 0, 0, 0, 136, 0, 0, 0, 0, 0, 0, 0, 9, 128, 0, 128, 0, 0, 0, 0, 10, 0, 0, 128, 0, 0, 0, 0, 139, 128, 0, 128, 0, 0, 0, 0, 139, 0, 0, 0, 0, 0, 0, 128, 137, 128, 0, 0, 0, 0, 0, 128, 3, 128, 0, 0, 0, 0, 0, 128, 2, 128, 0, 0, 0, 0, 0, 128, 128, 0, 0, 0, 0, 0, 0, 128, 10, 128, 0, 0, 0, 0, 0, 0, 10, 0, 0, 128, 0, 0, 0, 128, 129, 128, 0, 128, 0, 0, 0, 128, 128, 128, 0, 0, 0, 0, 0, 128, 1, 0, 0, 128, 0, 0, 0, 0, 8, 128, 0, 128, 0, 0, 0, 128};
.const .align 4 .b8 keccakf_rotc[96] = {1, 0, 0, 0, 3, 0, 0, 0, 6, 0, 0, 0, 10, 0, 0, 0, 15, 0, 0, 0, 21, 0, 0, 0, 28, 0, 0, 0, 36, 0, 0, 0, 45, 0, 0, 0, 55, 0, 0, 0, 2, 0, 0, 0, 14, 0, 0, 0, 27, 0, 0, 0, 41, 0, 0, 0, 56, 0, 0, 0, 8, 0, 0, 0, 25, 0, 0, 0, 43, 0, 0, 0, 62, 0, 0, 0, 18, 0, 0, 0, 39, 0, 0, 0, 61, 0, 0, 0, 20, 0, 0, 0, 44};
.const .align 4 .b8 keccakf_piln[96] = {10, 0, 0, 0, 7, 0, 0, 0, 11, 0, 0, 0, 17, 0, 0, 0, 18, 0, 0, 0, 3, 0, 0, 0, 5, 0, 0, 0, 16, 0, 0, 0, 8, 0, 0, 0, 21, 0, 0, 0, 24, 0, 0, 0, 4, 0, 0, 0, 15, 0, 0, 0, 23, 0, 0, 0, 19, 0, 0, 0, 13, 0, 0, 0, 12, 0, 0, 0, 2, 0, 0, 0, 20, 0, 0, 0, 14, 0, 0, 0, 22, 0, 0, 0, 9, 0, 0, 0, 6, 0, 0, 0, 1};

.visible .entry keccak256_hash(
	.param .u64 .ptr .align 1 keccak256_hash_param_0,
	.param .u32 keccak256_hash_param_1,
	.param .u64 .ptr .align 1 keccak256_hash_param_2,
	.param .u32 keccak256_hash_param_3
)
{
	.local .align 8 .b8 	__local_depot0[200];
	.reg .b64 	%SP;
	.reg .b64 	%SPL;
	.reg .pred 	%p<12>;
	.reg .b32 	%r<179>;
	.reg .b64 	%rd<361>;

	mov.u64 	%SPL, __local_depot0;
	ld.param.u64 	%rd87, [keccak256_hash_param_0];
	ld.param.u32 	%r15, [keccak256_hash_param_1];
	ld.param.u32 	%r16, [keccak256_hash_param_3];
	cvta.to.global.u64 	%rd1, %rd87;
	add.u64 	%rd2, %SPL, 0;
	mov.u32 	%r17, %ctaid.x;
	mov.u32 	%r18, %ntid.x;
	mov.u32 	%r19, %tid.x;
	mad.lo.s32 	%r1, %r17, %r18, %r19;
	setp.ge.u32 	%p1, %r1, %r16;
	@%p1 bra 	$L__BB0_16;
	mov.b64 	%rd89, 0;
	st.local.u64 	[%rd2], %rd89;
	st.local.u64 	[%rd2+8], %rd89;
	st.local.u64 	[%rd2+16], %rd89;
	st.local.u64 	[%rd2+24], %rd89;
	st.local.u64 	[%rd2+32], %rd89;
	st.local.u64 	[%rd2+40], %rd89;
	st.local.u64 	[%rd2+48], %rd89;
	st.local.u64 	[%rd2+56], %rd89;
	st.local.u64 	[%rd2+64], %rd89;
	st.local.u64 	[%rd2+72], %rd89;
	st.local.u64 	[%rd2+80], %rd89;
	st.local.u64 	[%rd2+88], %rd89;
	st.local.u64 	[%rd2+96], %rd89;
	st.local.u64 	[%rd2+104], %rd89;
	st.local.u64 	[%rd2+112], %rd89;
	st.local.u64 	[%rd2+120], %rd89;
	st.local.u64 	[%rd2+128], %rd89;
	st.local.u64 	[%rd2+136], %rd89;
	st.local.u64 	[%rd2+144], %rd89;
	st.local.u64 	[%rd2+152], %rd89;
	st.local.u64 	[%rd2+160], %rd89;
	st.local.u64 	[%rd2+168], %rd89;
	st.local.u64 	[%rd2+176], %rd89;
	st.local.u64 	[%rd2+184], %rd89;
	st.local.u64 	[%rd2+192], %rd89;
	mul.lo.s32 	%r20, %r15, %r1;
	cvt.u64.u32 	%rd3, %r20;
	setp.eq.s32 	%p2, %r15, 0;
	@%p2 bra 	$L__BB0_13;
	and.b32  	%r2, %r15, 7;
	setp.lt.u32 	%p3, %r15, 8;
	mov.b32 	%r176, 0;
	@%p3 bra 	$L__BB0_5;
	and.b32  	%r176, %r15, -8;
	neg.s32 	%r174, %r176;
	add.s64 	%rd90, %rd3, %rd1;
	add.s64 	%rd333, %rd90, 3;
	mov.u64 	%rd334, %rd2;
$L__BB0_4:
	.pragma "nounroll";
	ld.global.u8 	%rd91, [%rd333+-3];
	ld.local.u64 	%rd92, [%rd334];
	or.b64  	%rd93, %rd92, %rd91;
	st.local.u64 	[%rd334], %rd93;
	ld.global.u8 	%r22, [%rd333+-2];
	mul.wide.u32 	%rd94, %r22, 256;
	ld.global.u8 	%r23, [%rd333+-1];
	mul.wide.u32 	%rd95, %r23, 65536;
	or.b64  	%rd96, %rd94, %rd95;
	ld.global.u8 	%r24, [%rd333];
	mul.wide.u32 	%rd97, %r24, 16777216;
	or.b64  	%rd98, %rd96, %rd97;
	ld.global.u8 	%rd99, [%rd333+1];
	shl.b64 	%rd100, %rd99, 32;
	or.b64  	%rd101, %rd98, %rd100;
	ld.global.u8 	%rd102, [%rd333+2];
	shl.b64 	%rd103, %rd102, 40;
	or.b64  	%rd104, %rd101, %rd103;
	ld.global.u8 	%rd105, [%rd333+3];
	shl.b64 	%rd106, %rd105, 48;
	or.b64  	%rd107, %rd104, %rd106;
	ld.global.u8 	%rd108, [%rd333+4];
	shl.b64 	%rd109, %rd108, 56;
	or.b64  	%rd110, %rd107, %rd109;
	or.b64  	%rd111, %rd110, %rd93;
	st.local.u64 	[%rd334], %rd111;
	add.s32 	%r174, %r174, 8;
	add.s64 	%rd334, %rd334, 8;
	add.s64 	%rd333, %rd333, 8;
	setp.ne.s32 	%p4, %r174, 0;
	@%p4 bra 	$L__BB0_4;
$L__BB0_5:
	setp.eq.s32 	%p5, %r2, 0;
	@%p5 bra 	$L__BB0_13;
	and.b32  	%r8, %r15, 3;
	setp.lt.u32 	%p6, %r2, 4;
	@%p6 bra 	$L__BB0_8;
	cvt.u64.u32 	%rd112, %r176;
	add.s64 	%rd113, %rd112, %rd3;
	add.s64 	%rd114, %rd1, %rd113;
	ld.global.u8 	%rd115, [%rd114];
	and.b32  	%r25, %r176, -8;
	cvt.u64.u32 	%rd116, %r25;
	add.s64 	%rd117, %rd2, %rd116;
	ld.local.u64 	%rd118, [%rd117];
	or.b64  	%rd119, %rd115, %rd118;
	st.local.u64 	[%rd117], %rd119;
	add.s32 	%r26, %r176, 1;
	ld.global.u8 	%rd120, [%rd114+1];
	shl.b32 	%r27, %r26, 3;
	and.b32  	%r28, %r27, 56;
	shl.b64 	%rd121, %rd120, %r28;
	and.b32  	%r29, %r26, -8;
	cvt.u64.u32 	%rd122, %r29;
	add.s64 	%rd123, %rd2, %rd122;
	ld.local.u64 	%rd124, [%rd123];
	or.b64  	%rd125, %rd121, %rd124;
	st.local.u64 	[%rd123], %rd125;
	add.s32 	%r30, %r176, 2;
	ld.global.u8 	%rd126, [%rd114+2];
	shl.b32 	%r31, %r30, 3;
	and.b32  	%r32, %r31, 56;
	shl.b64 	%rd127, %rd126, %r32;
	and.b32  	%r33, %r30, -8;
	cvt.u64.u32 	%rd128, %r33;
	add.s64 	%rd129, %rd2, %rd128;
	ld.local.u64 	%rd130, [%rd129];
	or.b64  	%rd131, %rd127, %rd130;
	st.local.u64 	[%rd129], %rd131;
	add.s32 	%r34, %r176, 3;
	ld.global.u8 	%rd132, [%rd114+3];
	shl.b32 	%r35, %r34, 3;
	and.b32  	%r36, %r35, 56;
	shl.b64 	%rd133, %rd132, %r36;
	and.b32  	%r37, %r34, -8;
	cvt.u64.u32 	%rd134, %r37;
	add.s64 	%rd135, %rd2, %rd134;
	ld.local.u64 	%rd136, [%rd135];
	or.b64  	%rd137, %rd133, %rd136;
	st.local.u64 	[%rd135], %rd137;
	add.s32 	%r176, %r176, 4;
$L__BB0_8:
	setp.eq.s32 	%p7, %r8, 0;
	@%p7 bra 	$L__BB0_13;
	setp.eq.s32 	%p8, %r8, 1;
	@%p8 bra 	$L__BB0_11;
	cvt.u64.u32 	%rd138, %r176;
	add.s64 	%rd139, %rd138, %rd3;
	add.s64 	%rd140, %rd1, %rd139;
	ld.global.u8 	%rd141, [%rd140];
	shl.b32 	%r38, %r176, 3;
	and.b32  	%r39, %r38, 56;
	shl.b64 	%rd142, %rd141, %r39;
	and.b32  	%r40, %r176, -8;
	cvt.u64.u32 	%rd143, %r40;
	add.s64 	%rd144, %rd2, %rd143;
	ld.local.u64 	%rd145, [%rd144];
	or.b64  	%rd146, %rd142, %rd145;
	st.local.u64 	[%rd144], %rd146;
	add.s32 	%r41, %r176, 1;
	ld.global.u8 	%rd147, [%rd140+1];
	shl.b32 	%r42, %r41, 3;
	and.b32  	%r43, %r42, 56;
	shl.b64 	%rd148, %rd147, %r43;
	and.b32  	%r44, %r41, -8;
	cvt.u64.u32 	%rd149, %r44;
	add.s64 	%rd150, %rd2, %rd149;
	ld.local.u64 	%rd151, [%rd150];
	or.b64  	%rd152, %rd148, %rd151;
	st.local.u64 	[%rd150], %rd152;
	add.s32 	%r176, %r176, 2;
$L__BB0_11:
	and.b32  	%r45, %r15, 1;
	setp.eq.b32 	%p9, %r45, 1;
	not.pred 	%p10, %p9;
	@%p10 bra 	$L__BB0_13;
	cvt.u64.u32 	%rd153, %r176;
	add.s64 	%rd154, %rd153, %rd3;
	add.s64 	%rd155, %rd1, %rd154;
	ld.global.u8 	%rd156, [%rd155];
	shl.b32 	%r46, %r176, 3;
	and.b32  	%r47, %r46, 56;
	shl.b64 	%rd157, %rd156, %r47;
	and.b32  	%r48, %r176, -8;
	cvt.u64.u32 	%rd158, %r48;
	add.s64 	%rd159, %rd2, %rd158;
	ld.local.u64 	%rd160, [%rd159];
	or.b64  	%rd161, %rd157, %rd160;
	st.local.u64 	[%rd159], %rd161;
$L__BB0_13:
	shl.b32 	%r50, %r15, 3;
	and.b32  	%r51, %r50, 56;
	mov.b64 	%rd163, 6;
	shl.b64 	%rd164, %rd163, %r51;
	and.b32  	%r52, %r15, -8;
	cvt.u64.u32 	%rd165, %r52;
	add.s64 	%rd166, %rd2, %rd165;
	ld.local.u64 	%rd167, [%rd166];
	or.b64  	%rd168, %rd167, %rd164;
	st.local.u64 	[%rd166], %rd168;
	ld.local.u64 	%rd169, [%rd2+128];
	xor.b64  	%rd352, %rd169, -9223372036854775808;
	ld.local.u64 	%rd360, [%rd2];
	ld.local.u64 	%rd359, [%rd2+40];
	ld.local.u64 	%rd358, [%rd2+80];
	ld.local.u64 	%rd357, [%rd2+120];
	ld.local.u64 	%rd356, [%rd2+160];
	ld.local.u64 	%rd355, [%rd2+8];
	ld.local.u64 	%rd354, [%rd2+48];
	ld.local.u64 	%rd353, [%rd2+88];
	ld.local.u64 	%rd351, [%rd2+168];
	ld.local.u64 	%rd350, [%rd2+16];
	ld.local.u64 	%rd349, [%rd2+56];
	ld.local.u64 	%rd348, [%rd2+96];
	ld.local.u64 	%rd347, [%rd2+136];
	ld.local.u64 	%rd346, [%rd2+176];
	ld.local.u64 	%rd345, [%rd2+24];
	ld.local.u64 	%rd344, [%rd2+64];
	ld.local.u64 	%rd343, [%rd2+104];
	ld.local.u64 	%rd342, [%rd2+144];
	ld.local.u64 	%rd341, [%rd2+184];
	ld.local.u64 	%rd340, [%rd2+32];
	ld.local.u64 	%rd339, [%rd2+72];
	ld.local.u64 	%rd338, [%rd2+112];
	ld.local.u64 	%rd337, [%rd2+152];
	ld.local.u64 	%rd336, [%rd2+192];
	mov.b32 	%r178, 0;
	mov.u64 	%rd335, keccakf_rndc;
$L__BB0_14:
	xor.b64  	%rd170, %rd359, %rd360;
	xor.b64  	%rd171, %rd170, %rd358;
	xor.b64  	%rd172, %rd171, %rd357;
	xor.b64  	%rd173, %rd172, %rd356;
	xor.b64  	%rd174, %rd354, %rd355;
	xor.b64  	%rd175, %rd174, %rd353;
	xor.b64  	%rd176, %rd175, %rd352;
	xor.b64  	%rd177, %rd176, %rd351;
	xor.b64  	%rd178, %rd349, %rd350;
	xor.b64  	%rd179, %rd178, %rd348;
	xor.b64  	%rd180, %rd179, %rd347;
	xor.b64  	%rd181, %rd180, %rd346;
	xor.b64  	%rd182, %rd344, %rd345;
	xor.b64  	%rd183, %rd182, %rd343;
	xor.b64  	%rd184, %rd183, %rd342;
	xor.b64  	%rd185, %rd184, %rd341;
	xor.b64  	%rd186, %rd339, %rd340;
	xor.b64  	%rd187, %rd186, %rd338;
	xor.b64  	%rd188, %rd187, %rd337;
	xor.b64  	%rd189, %rd188, %rd336;
	mov.b64 	{%r53, %r54}, %rd177;
	shf.l.wrap.b32 	%r55, %r53, %r54, 1;
	shf.l.wrap.b32 	%r56, %r54, %r53, 1;
	mov.b64 	%rd190, {%r56, %r55};
	xor.b64  	%rd191, %rd190, %rd189;
	xor.b64  	%rd192, %rd191, %rd360;
	xor.b64  	%rd193, %rd191, %rd359;
	xor.b64  	%rd194, %rd191, %rd358;
	xor.b64  	%rd195, %rd191, %rd357;
	xor.b64  	%rd196, %rd191, %rd356;
	mov.b64 	{%r57, %r58}, %rd181;
	shf.l.wrap.b32 	%r59, %r57, %r58, 1;
	shf.l.wrap.b32 	%r60, %r58, %r57, 1;
	mov.b64 	%rd197, {%r60, %r59};
	xor.b64  	%rd198, %rd197, %rd173;
	xor.b64  	%rd199, %rd198, %rd355;
	xor.b64  	%rd200, %rd198, %rd354;
	xor.b64  	%rd201, %rd198, %rd353;
	xor.b64  	%rd202, %rd198, %rd352;
	xor.b64  	%rd203, %rd198, %rd351;
	mov.b64 	{%r61, %r62}, %rd185;
	shf.l.wrap.b32 	%r63, %r61, %r62, 1;
	shf.l.wrap.b32 	%r64, %r62, %r61, 1;
	mov.b64 	%rd204, {%r64, %r63};
	xor.b64  	%rd205, %rd204, %rd177;
	xor.b64  	%rd206, %rd205, %rd350;
	xor.b64  	%rd207, %rd205, %rd349;
	xor.b64  	%rd208, %rd205, %rd348;
	xor.b64  	%rd209, %rd205, %rd347;
	xor.b64  	%rd210, %rd205, %rd346;
	mov.b64 	{%r65, %r66}, %rd189;
	shf.l.wrap.b32 	%r67, %r65, %r66, 1;
	shf.l.wrap.b32 	%r68, %r66, %r65, 1;
	mov.b64 	%rd211, {%r68, %r67};
	xor.b64  	%rd212, %rd211, %rd181;
	xor.b64  	%rd213, %rd212, %rd345;
	xor.b64  	%rd214, %rd212, %rd344;
	xor.b64  	%rd215, %rd212, %rd343;
	xor.b64  	%rd216, %rd212, %rd342;
	xor.b64  	%rd217, %rd212, %rd341;
	mov.b64 	{%r69, %r70}, %rd173;
	shf.l.wrap.b32 	%r71, %r69, %r70, 1;
	shf.l.wrap.b32 	%r72, %r70, %r69, 1;
	mov.b64 	%rd218, {%r72, %r71};
	xor.b64  	%rd219, %rd218, %rd185;
	xor.b64  	%rd220, %rd219, %rd340;
	xor.b64  	%rd221, %rd219, %rd339;
	xor.b64  	%rd222, %rd219, %rd338;
	xor.b64  	%rd223, %rd219, %rd337;
	xor.b64  	%rd224, %rd219, %rd336;
	mov.b64 	{%r73, %r74}, %rd199;
	shf.l.wrap.b32 	%r75, %r73, %r74, 1;
	shf.l.wrap.b32 	%r76, %r74, %r73, 1;
	mov.b64 	%rd225, {%r76, %r75};
	mov.b64 	{%r77, %r78}, %rd194;
	shf.l.wrap.b32 	%r79, %r77, %r78, 3;
	shf.l.wrap.b32 	%r80, %r78, %r77, 3;
	mov.b64 	%rd226, {%r80, %r79};
	mov.b64 	{%r81, %r82}, %rd207;
	shf.l.wrap.b32 	%r83, %r81, %r82, 6;
	shf.l.wrap.b32 	%r84, %r82, %r81, 6;
	mov.b64 	%rd227, {%r84, %r83};
	mov.b64 	{%r85, %r86}, %rd201;
	shf.l.wrap.b32 	%r87, %r85, %r86, 10;
	shf.l.wrap.b32 	%r88, %r86, %r85, 10;
	mov.b64 	%rd228, {%r88, %r87};
	mov.b64 	{%r89, %r90}, %rd209;
	shf.l.wrap.b32 	%r91, %r89, %r90, 15;
	shf.l.wrap.b32 	%r92, %r90, %r89, 15;
	mov.b64 	%rd229, {%r92, %r91};
	mov.b64 	{%r93, %r94}, %rd216;
	shf.l.wrap.b32 	%r95, %r93, %r94, 21;
	shf.l.wrap.b32 	%r96, %r94, %r93, 21;
	mov.b64 	%rd230, {%r96, %r95};
	mov.b64 	{%r97, %r98}, %rd213;
	shf.l.wrap.b32 	%r99, %r97, %r98, 28;
	shf.l.wrap.b32 	%r100, %r98, %r97, 28;
	mov.b64 	%rd231, {%r100, %r99};
	mov.b64 	{%r101, %r102}, %rd193;
	shf.l.wrap.b32 	%r103, %r102, %r101, 4;
	shf.l.wrap.b32 	%r104, %r101, %r102, 4;
	mov.b64 	%rd232, {%r104, %r103};
	mov.b64 	{%r105, %r106}, %rd202;
	shf.l.wrap.b32 	%r107, %r106, %r105, 13;
	shf.l.wrap.b32 	%r108, %r105, %r106, 13;
	mov.b64 	%rd233, {%r108, %r107};
	mov.b64 	{%r109, %r110}, %rd214;
	shf.l.wrap.b32 	%r111, %r110, %r109, 23;
	shf.l.wrap.b32 	%r112, %r109, %r110, 23;
	mov.b64 	%rd234, {%r112, %r111};
	mov.b64 	{%r113, %r114}, %rd203;
	shf.l.wrap.b32 	%r115, %r113, %r114, 2;
	shf.l.wrap.b32 	%r116, %r114, %r113, 2;
	mov.b64 	%rd235, {%r116, %r115};
	mov.b64 	{%r117, %r118}, %rd224;
	shf.l.wrap.b32 	%r119, %r117, %r118, 14;
	shf.l.wrap.b32 	%r120, %r118, %r117, 14;
	mov.b64 	%rd236, {%r120, %r119};
	mov.b64 	{%r121, %r122}, %rd220;
	shf.l.wrap.b32 	%r123, %r121, %r122, 27;
	shf.l.wrap.b32 	%r124, %r122, %r121, 27;
	mov.b64 	%rd237, {%r124, %r123};
	mov.b64 	{%r125, %r126}, %rd195;
	shf.l.wrap.b32 	%r127, %r126, %r125, 9;
	shf.l.wrap.b32 	%r128, %r125, %r126, 9;
	mov.b64 	%rd238, {%r128, %r127};
	mov.b64 	{%r129, %r130}, %rd217;
	shf.l.wrap.b32 	%r131, %r130, %r129, 24;
	shf.l.wrap.b32 	%r132, %r129, %r130, 24;
	mov.b64 	%rd239, {%r132, %r131};
	mov.b64 	{%r133, %r134}, %rd223;
	shf.l.wrap.b32 	%r135, %r133, %r134, 8;
	shf.l.wrap.b32 	%r136, %r134, %r133, 8;
	mov.b64 	%rd240, {%r136, %r135};
	mov.b64 	{%r137, %r138}, %rd215;
	shf.l.wrap.b32 	%r139, %r137, %r138, 25;
	shf.l.wrap.b32 	%r140, %r138, %r137, 25;
	mov.b64 	%rd241, {%r140, %r139};
	mov.b64 	{%r141, %r142}, %rd208;
	shf.l.wrap.b32 	%r143, %r142, %r141, 11;
	shf.l.wrap.b32 	%r144, %r141, %r142, 11;
	mov.b64 	%rd242, {%r144, %r143};
	mov.b64 	{%r145, %r146}, %rd206;
	shf.l.wrap.b32 	%r147, %r146, %r145, 30;
	shf.l.wrap.b32 	%r148, %r145, %r146, 30;
	mov.b64 	%rd243, {%r148, %r147};
	mov.b64 	{%r149, %r150}, %rd196;
	shf.l.wrap.b32 	%r151, %r149, %r150, 18;
	shf.l.wrap.b32 	%r152, %r150, %r149, 18;
	mov.b64 	%rd244, {%r152, %r151};
	mov.b64 	{%r153, %r154}, %rd222;
	shf.l.wrap.b32 	%r155, %r154, %r153, 7;
	shf.l.wrap.b32 	%r156, %r153, %r154, 7;
	mov.b64 	%rd245, {%r156, %r155};
	mov.b64 	{%r157, %r158}, %rd210;
	shf.l.wrap.b32 	%r159, %r158, %r157, 29;
	shf.l.wrap.b32 	%r160, %r157, %r158, 29;
	mov.b64 	%rd246, {%r160, %r159};
	mov.b64 	{%r161, %r162}, %rd221;
	shf.l.wrap.b32 	%r163, %r161, %r162, 20;
	shf.l.wrap.b32 	%r164, %r162, %r161, 20;
	mov.b64 	%rd247, {%r164, %r163};
	mov.b64 	{%r165, %r166}, %rd200;
	shf.l.wrap.b32 	%r167, %r166, %r165, 12;
	shf.l.wrap.b32 	%r168, %r165, %r166, 12;
	mov.b64 	%rd248, {%r168, %r167};
	not.b64 	%rd249, %rd248;
	and.b64  	%rd250, %rd242, %rd249;
	not.b64 	%rd251, %rd242;
	and.b64  	%rd252, %rd230, %rd251;
	xor.b64  	%rd355, %rd248, %rd252;
	not.b64 	%rd253, %rd230;
	and.b64  	%rd254, %rd236, %rd253;
	xor.b64  	%rd350, %rd242, %rd254;
	not.b64 	%rd255, %rd236;
	and.b64  	%rd256, %rd192, %rd255;
	xor.b64  	%rd345, %rd230, %rd256;
	not.b64 	%rd257, %rd192;
	and.b64  	%rd258, %rd248, %rd257;
	xor.b64  	%rd340, %rd236, %rd258;
	not.b64 	%rd259, %rd247;
	and.b64  	%rd260, %rd226, %rd259;
	xor.b64  	%rd359, %rd231, %rd260;
	not.b64 	%rd261, %rd226;
	and.b64  	%rd262, %rd233, %rd261;
	xor.b64  	%rd354, %rd247, %rd262;
	not.b64 	%rd263, %rd233;
	and.b64  	%rd264, %rd246, %rd263;
	xor.b64  	%rd349, %rd226, %rd264;
	not.b64 	%rd265, %rd246;
	and.b64  	%rd266, %rd231, %rd265;
	xor.b64  	%rd344, %rd233, %rd266;
	not.b64 	%rd267, %rd231;
	and.b64  	%rd268, %rd247, %rd267;
	xor.b64  	%rd339, %rd246, %rd268;
	not.b64 	%rd269, %rd227;
	and.b64  	%rd270, %rd241, %rd269;
	xor.b64  	%rd358, %rd225, %rd270;
	not.b64 	%rd271, %rd241;
	and.b64  	%rd272, %rd240, %rd271;
	xor.b64  	%rd353, %rd227, %rd272;
	not.b64 	%rd273, %rd240;
	and.b64  	%rd274, %rd244, %rd273;
	xor.b64  	%rd348, %rd241, %rd274;
	not.b64 	%rd275, %rd244;
	and.b64  	%rd276, %rd225, %rd275;
	xor.b64  	%rd343, %rd240, %rd276;
	not.b64 	%rd277, %rd225;
	and.b64  	%rd278, %rd227, %rd277;
	xor.b64  	%rd338, %rd244, %rd278;
	not.b64 	%rd279, %rd232;
	and.b64  	%rd280, %rd228, %rd279;
	xor.b64  	%rd357, %rd237, %rd280;
	not.b64 	%rd281, %rd228;
	and.b64  	%rd282, %rd229, %rd281;
	xor.b64  	%rd352, %rd232, %rd282;
	not.b64 	%rd283, %rd229;
	and.b64  	%rd284, %rd239, %rd283;
	xor.b64  	%rd347, %rd228, %rd284;
	not.b64 	%rd285, %rd239;
	and.b64  	%rd286, %rd237, %rd285;
	xor.b64  	%rd342, %rd229, %rd286;
	not.b64 	%rd287, %rd237;
	and.b64  	%rd288, %rd232, %rd287;
	xor.b64  	%rd337, %rd239, %rd288;
	not.b64 	%rd289, %rd234;
	and.b64  	%rd290, %rd245, %rd289;
	xor.b64  	%rd356, %rd243, %rd290;
	not.b64 	%rd291, %rd245;
	and.b64  	%rd292, %rd238, %rd291;
	xor.b64  	%rd351, %rd234, %rd292;
	not.b64 	%rd293, %rd238;
	and.b64  	%rd294, %rd235, %rd293;
	xor.b64  	%rd346, %rd245, %rd294;
	not.b64 	%rd295, %rd235;
	and.b64  	%rd296, %rd243, %rd295;
	xor.b64  	%rd341, %rd238, %rd296;
	not.b64 	%rd297, %rd243;
	and.b64  	%rd298, %rd234, %rd297;
	xor.b64  	%rd336, %rd235, %rd298;
	ld.const.u64 	%rd299, [%rd335];
	xor.b64  	%rd300, %rd250, %rd299;
	xor.b64  	%rd360, %rd300, %rd192;
	add.s32 	%r178, %r178, 1;
	add.s64 	%rd335, %rd335, 8;
	setp.ne.s32 	%p11, %r178, 24;
	@%p11 bra 	$L__BB0_14;
	ld.param.u64 	%rd332, [keccak256_hash_param_2];
	mov.u32 	%r169, %ctaid.x;
	mov.u32 	%r170, %ntid.x;
	mov.u32 	%r171, %tid.x;
	mad.lo.s32 	%r172, %r169, %r170, %r171;
	shl.b32 	%r173, %r172, 5;
	cvt.u64.u32 	%rd301, %r173;
	cvta.to.global.u64 	%rd302, %rd332;
	add.s64 	%rd303, %rd302, %rd301;
	st.global.u8 	[%rd303], %rd360;
	shr.u64 	%rd304, %rd360, 8;
	st.global.u8 	[%rd303+1], %rd304;
	shr.u64 	%rd305, %rd360, 16;
	st.global.u8 	[%rd303+2], %rd305;
	shr.u64 	%rd306, %rd360, 24;
	st.global.u8 	[%rd303+3], %rd306;
	shr.u64 	%rd307, %rd360, 32;
	st.global.u8 	[%rd303+4], %rd307;
	shr.u64 	%rd308, %rd360, 40;
	st.global.u8 	[%rd303+5], %rd308;
	shr.u64 	%rd309, %rd360, 48;
	st.global.u8 	[%rd303+6], %rd309;
	shr.u64 	%rd310, %rd360, 56;
	st.global.u8 	[%rd303+7], %rd310;
	st.global.u8 	[%rd303+8], %rd355;
	shr.u64 	%rd311, %rd355, 8;
	st.global.u8 	[%rd303+9], %rd311;
	shr.u64 	%rd312, %rd355, 16;
	st.global.u8 	[%rd303+10], %rd312;
	shr.u64 	%rd313, %rd355, 24;
	st.global.u8 	[%rd303+11], %rd313;
	shr.u64 	%rd314, %rd355, 32;
	st.global.u8 	[%rd303+12], %rd314;
	shr.u64 	%rd315, %rd355, 40;
	st.global.u8 	[%rd303+13], %rd315;
	shr.u64 	%rd316, %rd355, 48;
	st.global.u8 	[%rd303+14], %rd316;
	shr.u64 	%rd317, %rd355, 56;
	st.global.u8 	[%rd303+15], %rd317;
	st.global.u8 	[%rd303+16], %rd350;
	shr.u64 	%rd318, %rd350, 8;
	st.global.u8 	[%rd303+17], %rd318;
	shr.u64 	%rd319, %rd350, 16;
	st.global.u8 	[%rd303+18], %rd319;
	shr.u64 	%rd320, %rd350, 24;
	st.global.u8 	[%rd303+19], %rd320;
	shr.u64 	%rd321, %rd350, 32;
	st.global.u8 	[%rd303+20], %rd321;
	shr.u64 	%rd322, %rd350, 40;
	st.global.u8 	[%rd303+21], %rd322;
	shr.u64 	%rd323, %rd350, 48;
	st.global.u8 	[%rd303+22], %rd323;
	shr.u64 	%rd324, %rd350, 56;
	st.global.u8 	[%rd303+23], %rd324;
	st.global.u8 	[%rd303+24], %rd345;
	shr.u64 	%rd325, %rd345, 8;
	st.global.u8 	[%rd303+25], %rd325;
	shr.u64 	%rd326, %rd345, 16;
	st.global.u8 	[%rd303+26], %rd326;
	shr.u64 	%rd327, %rd345, 24;
	st.global.u8 	[%rd303+27], %rd327;
	shr.u64 	%rd328, %rd345, 32;
	st.global.u8 	[%rd303+28], %rd328;
	shr.u64 	%rd329, %rd345, 40;
	st.global.u8 	[%rd303+29], %rd329;
	shr.u64 	%rd330, %rd345, 48;
	st.global.u8 	[%rd303+30], %rd330;
	shr.u64 	%rd331, %rd345, 56;
	st.global.u8 	[%rd303+31], %rd331;
$L__BB0_16:
	ret;

}


// ===== COMPILED SASS (sm_100) =====

	.target	sm_100

	.elftype	@"ET_EXEC"


//--------------------- .note.nv.tkinfo           --------------------------
	.section	.note.nv.tkinfo,"",@"SHT_NOTE"
	.sectionflags	@"SHF_NOTE_NV_TKINFO"
	.tkinfo
        /*0018*/ 	.word	0x00000002
        /*0030*/ 	.string	""
        /*0030*/ 	.string	"ptxas"
        /*0030*/ 	.string	"Cuda compilation tools, release 13.0, V13.0.88"
        /*0030*/ 	.string	"Build cuda_13.0.r13.0/compiler.36424714_0"
        /*0030*/ 	.string	"-arch sm_100 -m 64 "



//--------------------- .note.nv.cuinfo           --------------------------
	.section	.note.nv.cuinfo,"",@"SHT_NOTE"
	.sectionflags	@"SHF_NOTE_NV_CUINFO"
        /*0018*/ 	.short	0x0002
        /*001a*/ 	.short	0x0064
        /*001c*/ 	.short	0x0082
	.zero		2


//--------------------- .nv.info                  --------------------------
	.section	.nv.info,"",@"SHT_CUDA_INFO"
	.align	4


	//----- nvinfo : EIATTR_REGCOUNT
	.align		4
        /*0000*/ 	.byte	0x04, 0x2f
        /*0002*/ 	.short	(.L_4 - .L_3)
	.align		4
.L_3:
        /*0004*/ 	.word	index@(keccak256_hash)
        /*0008*/ 	.word	0x00000044


	//----- nvinfo : EIATTR_FRAME_SIZE
	.align		4
.L_4:
        /*000c*/ 	.byte	0x04, 0x11
        /*000e*/ 	.short	(.L_6 - .L_5)
	.align		4
.L_5:
        /*0010*/ 	.word	index@(keccak256_hash)
        /*0014*/ 	.word	0x000000c8


	//----- nvinfo : EIATTR_MIN_STACK_SIZE
	.align		4
.L_6:
        /*0018*/ 	.byte	0x04, 0x12
        /*001a*/ 	.short	(.L_8 - .L_7)
	.align		4
.L_7:
        /*001c*/ 	.word	index@(keccak256_hash)
        /*0020*/ 	.word	0x000000c8
.L_8:


//--------------------- .nv.compat                --------------------------
	.section	.nv.compat,"",@"SHT_CUDA_COMPAT_INFO"
	.align	4
        /*0000*/ 	.byte	0x02, 0x09, 0x00, 0x00, 0x02, 0x02, 0x01, 0x00, 0x02, 0x05, 0x05, 0x00, 0x03, 0x07, 0x01, 0x01
        /*0010*/ 	.byte	0x02, 0x03, 0x00, 0x00, 0x02, 0x06, 0x01, 0x00, 0x04, 0x0b, 0x08, 0x00, 0x09, 0x00, 0x00, 0x00
        /*0020*/ 	.byte	0x00, 0x00, 0x00, 0x00


//--------------------- .nv.info.keccak256_hash   --------------------------
	.section	.nv.info.keccak256_hash,"",@"SHT_CUDA_INFO"
	.sectionflags	@""
	.align	4


	//----- nvinfo : EIATTR_CUDA_API_VERSION
	.align		4
        /*0000*/ 	.byte	0x04, 0x37
        /*0002*/ 	.short	(.L_10 - .L_9)
.L_9:
        /*0004*/ 	.word	0x00000082


	//----- nvinfo : EIATTR_KPARAM_INFO
	.align		4
.L_10:
        /*0008*/ 	.byte	0x04, 0x17
        /*000a*/ 	.short	(.L_12 - .L_11)
.L_11:
        /*000c*/ 	.word	0x00000000
        /*0010*/ 	.short	0x0003
        /*0012*/ 	.short	0x0018
        /*0014*/ 	.byte	0x00, 0xf0, 0x11, 0x00


	//----- nvinfo : EIATTR_KPARAM_INFO
	.align		4
.L_12:
        /*0018*/ 	.byte	0x04, 0x17
        /*001a*/ 	.short	(.L_14 - .L_13)
.L_13:
        /*001c*/ 	.word	0x00000000
        /*0020*/ 	.short	0x0002
        /*0022*/ 	.short	0x0010
        /*0024*/ 	.byte	0x00, 0xf5, 0x21, 0x00


	//----- nvinfo : EIATTR_KPARAM_INFO
	.align		4
.L_14:
        /*0028*/ 	.byte	0x04, 0x17
        /*002a*/ 	.short	(.L_16 - .L_15)
.L_15:
        /*002c*/ 	.word	0x00000000
        /*0030*/ 	.short	0x0001
        /*0032*/ 	.short	0x0008
        /*0034*/ 	.byte	0x00, 0xf0, 0x11, 0x00


	//----- nvinfo : EIATTR_KPARAM_INFO
	.align		4
.L_16:
        /*0038*/ 	.byte	0x04, 0x17
        /*003a*/ 	.short	(.L_18 - .L_17)
.L_17:
        /*003c*/ 	.word	0x00000000
        /*0040*/ 	.short	0x0000
        /*0042*/ 	.short	0x0000
        /*0044*/ 	.byte	0x00, 0xf5, 0x21, 0x00


	//----- nvinfo : EIATTR_SPARSE_MMA_MASK
	.align		4
.L_18:
        /*0048*/ 	.byte	0x03, 0x50
        /*004a*/ 	.short	0x0000


	//----- nvinfo : EIATTR_MAXREG_COUNT
	.align		4
        /*004c*/ 	.byte	0x03, 0x1b
        /*004e*/ 	.short	0x00ff


	//----- nvinfo : EIATTR_MERCURY_ISA_VERSION
	.align		4
        /*0050*/ 	.byte	0x03, 0x5f
        /*0052*/ 	.short	0x0101


	//----- nvinfo : EIATTR_VRC_CTA_INIT_COUNT
	.align		4
        /*0054*/ 	.byte	0x02, 0x4a
	.zero		1
	.zero		1


	//----- nvinfo : EIATTR_EXIT_INSTR_OFFSETS
	.align		4
        /*0058*/ 	.byte	0x04, 0x1c
        /*005a*/ 	.short	(.L_20 - .L_19)


	//   ....[0]....
.L_19:
        /*005c*/ 	.word	0x00000080


	//   ....[1]....
        /*0060*/ 	.word	0x00001dd0


	//----- nvinfo : EIATTR_CBANK_PARAM_SIZE
	.align		4
.L_20:
        /*0064*/ 	.byte	0x03, 0x19
        /*0066*/ 	.short	0x001c


	//----- nvinfo : EIATTR_PARAM_CBANK
	.align		4
        /*0068*/ 	.byte	0x04, 0x0a
        /*006a*/ 	.short	(.L_22 - .L_21)
	.align		4
.L_21:
        /*006c*/ 	.word	index@(.nv.constant0.keccak256_hash)
        /*0070*/ 	.short	0x0380
        /*0072*/ 	.short	0x001c


	//----- nvinfo : EIATTR_SW_WAR
	.align		4
.L_22:
        /*0074*/ 	.byte	0x04, 0x36
        /*0076*/ 	.short	(.L_24 - .L_23)
.L_23:
        /*0078*/ 	.word	0x00000008
.L_24:


//--------------------- .nv.callgraph             --------------------------
	.section	.nv.callgraph,"",@"SHT_CUDA_CALLGRAPH"
	.align	4
	.sectionentsize	8
	.align		4
        /*0000*/ 	.word	0x00000000
	.align		4
        /*0004*/ 	.word	0xffffffff
	.align		4
        /*0008*/ 	.word	0x00000000
	.align		4
        /*000c*/ 	.word	0xfffffffe
	.align		4
        /*0010*/ 	.word	0x00000000
	.align		4
        /*0014*/ 	.word	0xfffffffd
	.align		4
        /*0018*/ 	.word	0x00000000
	.align		4
        /*001c*/ 	.word	0xfffffffc


//--------------------- .nv.constant3             --------------------------
	.section	.nv.constant3,"a",@progbits
	.align	8
.nv.constant3:
	.type		keccakf_rndc,@object
	.size		keccakf_rndc,(keccakf_rotc - keccakf_rndc)
keccakf_rndc:
        /*0000*/ 	.byte	0x01, 0x00, 0x00, 0x00, 0x00, 0x00, 0x00, 0x00, 0x82, 0x80, 0x00, 0x00, 0x00, 0x00, 0x00, 0x00
        /* <DEDUP_REMOVED lines=11> */
	.type		keccakf_rotc,@object
	.size		keccakf_rotc,(keccakf_piln - keccakf_rotc)
keccakf_rotc:
        /*00c0*/ 	.byte	0x01, 0x00, 0x00, 0x00, 0x03, 0x00, 0x00, 0x00, 0x06, 0x00, 0x00, 0x00, 0x0a, 0x00, 0x00, 0x00
        /*00d0*/ 	.byte	0x0f, 0x00, 0x00, 0x00, 0x15, 0x00, 0x00, 0x00, 0x1c, 0x00, 0x00, 0x00, 0x24, 0x00, 0x00, 0x00
        /*00e0*/ 	.byte	0x2d, 0x00, 0x00, 0x00, 0x37, 0x00, 0x00, 0x00, 0x02, 0x00, 0x00, 0x00, 0x0e, 0x00, 0x00, 0x00
        /*00f0*/ 	.byte	0x1b, 0x00, 0x00, 0x00, 0x29, 0x00, 0x00, 0x00, 0x38, 0x00, 0x00, 0x00, 0x08, 0x00, 0x00, 0x00
        /*0100*/ 	.byte	0x19, 0x00, 0x00, 0x00, 0x2b, 0x00, 0x00, 0x00, 0x3e, 0x00, 0x00, 0x00, 0x12, 0x00, 0x00, 0x00
        /*0110*/ 	.byte	0x27, 0x00, 0x00, 0x00, 0x3d, 0x00, 0x00, 0x00, 0x14, 0x00, 0x00, 0x00, 0x2c, 0x00, 0x00, 0x00
	.type		keccakf_piln,@object
	.size		keccakf_piln,(.L_2 - keccakf_piln)
keccakf_piln:
        /*0120*/ 	.byte	0x0a, 0x00, 0x00, 0x00, 0x07, 0x00, 0x00, 0x00, 0x0b, 0x00, 0x00, 0x00, 0x11, 0x00, 0x00, 0x00
        /*0130*/ 	.byte	0x12, 0x00, 0x00, 0x00, 0x03, 0x00, 0x00, 0x00, 0x05, 0x00, 0x00, 0x00, 0x10, 0x00, 0x00, 0x00
        /*0140*/ 	.byte	0x08, 0x00, 0x00, 0x00, 0x15, 0x00, 0x00, 0x00, 0x18, 0x00, 0x00, 0x00, 0x04, 0x00, 0x00, 0x00
        /*0150*/ 	.byte	0x0f, 0x00, 0x00, 0x00, 0x17, 0x00, 0x00, 0x00, 0x13, 0x00, 0x00, 0x00, 0x0d, 0x00, 0x00, 0x00
        /*0160*/ 	.byte	0x0c, 0x00, 0x00, 0x00, 0x02, 0x00, 0x00, 0x00, 0x14, 0x00, 0x00, 0x00, 0x0e, 0x00, 0x00, 0x00
        /*0170*/ 	.byte	0x16, 0x00, 0x00, 0x00, 0x09, 0x00, 0x00, 0x00, 0x06, 0x00, 0x00, 0x00, 0x01, 0x00, 0x00, 0x00
.L_2:


//--------------------- .text.keccak256_hash      --------------------------
	.section	.text.keccak256_hash,"ax",@progbits
	.align	128
        .global         keccak256_hash
        .type           keccak256_hash,@function
        .size           keccak256_hash,(.L_x_7 - keccak256_hash)
        .other          keccak256_hash,@"STO_CUDA_ENTRY STV_DEFAULT"
keccak256_hash:
.text.keccak256_hash:
[----:B------:R-:W0:Y:S01]  /*0000*/  LDC R1, c[0x0][0x37c] ;  /* 0x0000df00ff017b82 */ /* 0x000e220000000800 */
[----:B------:R-:W1:Y:S07]  /*0010*/  S2R R0, SR_TID.X ;  /* 0x0000000000007919 */ /* 0x000e6e0000002100 */
[----:B------:R-:W1:Y:S01]  /*0020*/  S2UR UR8, SR_CTAID.X ;  /* 0x00000000000879c3 */ /* 0x000e620000002500 */
[----:B------:R-:W2:Y:S01]  /*0030*/  LDCU UR4, c[0x0][0x398] ;  /* 0x00007300ff0477ac */ /* 0x000ea20008000800 */
[----:B0-----:R-:W-:-:S06]  /*0040*/  VIADD R1, R1, 0xffffff38 ;  /* 0xffffff3801017836 */ /* 0x001fcc0000000000 */
[----:B------:R-:W1:Y:S02]  /*0050*/  LDC R3, c[0x0][0x360] ;  /* 0x0000d800ff037b82 */ /* 0x000e640000000800 */
[----:B-1----:R-:W-:-:S05]  /*0060*/  IMAD R3, R3, UR8, R0 ;  /* 0x0000000803037c24 */ /* 0x002fca000f8e0200 */
[----:B--2---:R-:W-:-:S13]  /*0070*/  ISETP.GE.U32.AND P0, PT, R3, UR4, PT ;  /* 0x0000000403007c0c */ /* 0x004fda000bf06070 */
[----:B------:R-:W-:Y:S05]  /*0080*/  @P0 EXIT ;  /* 0x000000000000094d */ /* 0x000fea0003800000 */
[----:B------:R-:W0:Y:S01]  /*0090*/  LDC R0, c[0x0][0x388] ;  /* 0x0000e200ff007b82 */ /* 0x000e220000000800 */
[----:B------:R1:W-:Y:S01]  /*00a0*/  STL.64 [R1], RZ ;  /* 0x000000ff01007387 */ /* 0x0003e20000100a00 */
[----:B------:R-:W2:Y:S03]  /*00b0*/  LDCU.64 UR10, c[0x0][0x358] ;  /* 0x00006b00ff0a77ac */ /* 0x000ea60008000a00 */
[----:B------:R1:W-:Y:S04]  /*00c0*/  STL.64 [R1+0x8], RZ ;  /* 0x000008ff01007387 */ /* 0x0003e80000100a00 */
[----:B------:R1:W-:Y:S04]  /*00d0*/  STL.64 [R1+0x10], RZ ;  /* 0x000010ff01007387 */ /* 0x0003e80000100a00 */
[----:B------:R1:W-:Y:S04]  /*00e0*/  STL.64 [R1+0x18], RZ ;  /* 0x000018ff01007387 */ /* 0x0003e80000100a00 */
[----:B------:R1:W-:Y:S04]  /*00f0*/  STL.64 [R1+0x20], RZ ;  /* 0x000020ff01007387 */ /* 0x0003e80000100a00 */
[----:B------:R1:W-:Y:S01]  /*0100*/  STL.64 [R1+0x28], RZ ;  /* 0x000028ff01007387 */ /* 0x0003e20000100a00 */
[----:B0-----:R-:W-:-:S03]  /*0110*/  ISETP.NE.AND P0, PT, R0, RZ, PT ;  /* 0x000000ff0000720c */ /* 0x001fc60003f05270 */
[----:B------:R1:W-:Y:S04]  /*0120*/  STL.64 [R1+0x30], RZ ;  /* 0x000030ff01007387 */ /* 0x0003e80000100a00 */
        /* <DEDUP_REMOVED lines=17> */
[----:B------:R1:W-:Y:S01]  /*0240*/  STL.64 [R1+0xc0], RZ ;  /* 0x0000c0ff01007387 */ /* 0x0003e20000100a00 */
[----:B--2---:R-:W-:Y:S05]  /*0250*/  @!P0 BRA `(.L_x_0) ;  /* 0x0000000800348947 */ /* 0x004fea0003800000 */
[C---:B------:R-:W-:Y:S01]  /*0260*/  ISETP.GE.U32.AND P1, PT, R0.reuse, 0x8, PT ;  /* 0x000000080000780c */ /* 0x040fe20003f26070 */
[----:B------:R-:W-:Y:S01]  /*0270*/  IMAD R4, R3, R0, RZ ;  /* 0x0000000003047224 */ /* 0x000fe200078e02ff */
[----:B------:R-:W-:Y:S01]  /*0280*/  LOP3.LUT R22, R0, 0x7, RZ, 0xc0, !PT ;  /* 0x0000000700167812 */ /* 0x000fe200078ec0ff */
[----:B------:R-:W-:-:S03]  /*0290*/  IMAD.MOV.U32 R3, RZ, RZ, RZ ;  /* 0x000000ffff037224 */ /* 0x000fc600078e00ff */
[----:B------:R-:W-:-:S07]  /*02a0*/  ISETP.NE.AND P0, PT, R22, RZ, PT ;  /* 0x000000ff1600720c */ /* 0x000fce0003f05270 */
[----:B------:R-:W-:Y:S06]  /*02b0*/  @!P1 BRA `(.L_x_1) ;  /* 0x0000000000909947 */ /* 0x000fec0003800000 */
[----:B------:R-:W0:Y:S01]  /*02c0*/  LDCU.64 UR4, c[0x0][0x380] ;  /* 0x00007000ff0477ac */ /* 0x000e220008000a00 */
[----:B------:R-:W-:Y:S01]  /*02d0*/  LOP3.LUT R3, R0, 0xfffffff8, RZ, 0xc0, !PT ;  /* 0xfffffff800037812 */ /* 0x000fe200078ec0ff */
[----:B------:R-:W-:-:S04]  /*02e0*/  IMAD.MOV.U32 R2, RZ, RZ, R1 ;  /* 0x000000ffff027224 */ /* 0x000fc800078e0001 */
[----:B------:R-:W-:Y:S01]  /*02f0*/  IMAD.MOV R5, RZ, RZ, -R3 ;  /* 0x000000ffff057224 */ /* 0x000fe200078e0a03 */
[----:B0-----:R-:W-:-:S04]  /*0300*/  IADD3 R14, P1, PT, R4, UR4, RZ ;  /* 0x00000004040e7c10 */ /* 0x001fc8000ff3e0ff */
[----:B------:R-:W-:-:S04]  /*0310*/  IADD3 R14, P2, PT, R14, 0x3, RZ ;  /* 0x000000030e0e7810 */ /* 0x000fc80007f5e0ff */
[----:B------:R-:W-:-:S09]  /*0320*/  IADD3.X R15, PT, PT, RZ, UR5, RZ, P2, P1 ;  /* 0x00000005ff0f7c10 */ /* 0x000fd200097e24ff */
.L_x_2:
[----:B------:R-:W2:Y:S04]  /*0330*/  LDG.E.U8 R8, desc[UR10][R14.64+-0x2] ;  /* 0xfffffe0a0e087981 */ /* 0x000ea8000c1e1100 */
[----:B------:R-:W3:Y:S04]  /*0340*/  LDG.E.U8 R10, desc[UR10][R14.64+-0x1] ;  /* 0xffffff0a0e0a7981 */ /* 0x000ee8000c1e1100 */
[----:B------:R-:W4:Y:S04]  /*0350*/  LDG.E.U8 R12, desc[UR10][R14.64] ;  /* 0x0000000a0e0c7981 */ /* 0x000f28000c1e1100 */
[----:B------:R-:W5:Y:S04]  /*0360*/  LDG.E.U8 R18, desc[UR10][R14.64+0x2] ;  /* 0x0000020a0e127981 */ /* 0x000f68000c1e1100 */
[----:B------:R-:W5:Y:S04]  /*0370*/  LDG.E.U8 R19, desc[UR10][R14.64+0x3] ;  /* 0x0000030a0e137981 */ /* 0x000f68000c1e1100 */
[----:B------:R-:W5:Y:S04]  /*0380*/  LDG.E.U8 R20, desc[UR10][R14.64+0x4] ;  /* 0x0000040a0e147981 */ /* 0x000f68000c1e1100 */
[----:B------:R-:W5:Y:S04]  /*0390*/  LDG.E.U8 R16, desc[UR10][R14.64+0x1] ;  /* 0x0000010a0e107981 */ /* 0x000f68000c1e1100 */
[----:B------:R-:W5:Y:S04]  /*03a0*/  LDL.64 R6, [R2] ;  /* 0x0000000002067983 */ /* 0x000f680000100a00 */
[----:B------:R0:W5:Y:S01]  /*03b0*/  LDG.E.U8 R17, desc[UR10][R14.64+-0x3] ;  /* 0xfffffd0a0e117981 */ /* 0x000162000c1e1100 */
[----:B------:R-:W-:-:S05]  /*03c0*/  VIADD R5, R5, 0x8 ;  /* 0x0000000805057836 */ /* 0x000fca0000000000 */
[----:B------:R-:W-:Y:S02]  /*03d0*/  ISETP.NE.AND P1, PT, R5, RZ, PT ;  /* 0x000000ff0500720c */ /* 0x000fe40003f25270 */
[----:B0-----:R-:W-:-:S05]  /*03e0*/  IADD3 R14, P2, PT, R14, 0x8, RZ ;  /* 0x000000080e0e7810 */ /* 0x001fca0007f5e0ff */
[----:B------:R-:W-:Y:S02]  /*03f0*/  IMAD.X R15, RZ, RZ, R15, P2 ;  /* 0x000000ffff0f7224 */ /* 0x000fe400010e060f */
[----:B--2---:R-:W-:-:S04]  /*0400*/  IMAD.WIDE.U32 R8, R8, 0x100, RZ ;  /* 0x0000010008087825 */ /* 0x004fc800078e00ff */
[----:B---3--:R-:W-:-:S04]  /*0410*/  IMAD.WIDE.U32 R10, R10, 0x10000, RZ ;  /* 0x000100000a0a7825 */ /* 0x008fc800078e00ff */
[----:B----4-:R-:W-:-:S04]  /*0420*/  IMAD.WIDE.U32 R12, R12, 0x1000000, RZ ;  /* 0x010000000c0c7825 */ /* 0x010fc800078e00ff */
[----:B-----5:R-:W-:Y:S01]  /*0430*/  IMAD.SHL.U32 R21, R18, 0x100, RZ ;  /* 0x0000010012157824 */ /* 0x020fe200078e00ff */
[----:B------:R-:W-:Y:S01]  /*0440*/  LOP3.LUT R9, R13, R9, R11, 0xfe, !PT ;  /* 0x000000090d097212 */ /* 0x000fe200078efe0b */
[----:B------:R-:W-:Y:S02]  /*0450*/  IMAD.U32 R19, R19, 0x10000, RZ ;  /* 0x0001000013137824 */ /* 0x000fe400078e00ff */
[----:B------:R-:W-:Y:S01]  /*0460*/  IMAD.SHL.U32 R20, R20, 0x1000000, RZ ;  /* 0x0100000014147824 */ /* 0x000fe200078e00ff */
[----:B------:R-:W-:Y:S02]  /*0470*/  LOP3.LUT R16, R21, R9, R16, 0xfe, !PT ;  /* 0x0000000915107212 */ /* 0x000fe400078efe10 */
[----:B------:R-:W-:Y:S02]  /*0480*/  LOP3.LUT R8, R12, R8, R10, 0xfe, !PT ;  /* 0x000000080c087212 */ /* 0x000fe400078efe0a */
[----:B------:R-:W-:Y:S02]  /*0490*/  LOP3.LUT R19, R20, R16, R19, 0xfe, !PT ;  /* 0x0000001014137212 */ /* 0x000fe400078efe13 */
[----:B------:R-:W-:-:S02]  /*04a0*/  LOP3.LUT R17, R6, R17, RZ, 0xfc, !PT ;  /* 0x0000001106117212 */ /* 0x000fc400078efcff */
[----:B------:R-:W-:Y:S02]  /*04b0*/  LOP3.LUT R7, R19, R7, RZ, 0xfc, !PT ;  /* 0x0000000713077212 */ /* 0x000fe400078efcff */
[----:B------:R-:W-:-:S05]  /*04c0*/  LOP3.LUT R6, R8, R17, RZ, 0xfc, !PT ;  /* 0x0000001108067212 */ /* 0x000fca00078efcff */
[----:B------:R0:W-:Y:S02]  /*04d0*/  STL.64 [R2], R6 ;  /* 0x0000000602007387 */ /* 0x0001e40000100a00 */
[----:B0-----:R-:W-:Y:S01]  /*04e0*/  VIADD R2, R2, 0x8 ;  /* 0x0000000802027836 */ /* 0x001fe20000000000 */
[----:B------:R-:W-:Y:S06]  /*04f0*/  @P1 BRA `(.L_x_2) ;  /* 0xfffffffc008c1947 */ /* 0x000fec000383ffff */
.L_x_1:
[----:B------:R-:W-:Y:S05]  /*0500*/  @!P0 BRA `(.L_x_0) ;  /* 0x0000000400888947 */ /* 0x000fea0003800000 */
[----:B------:R-:W-:Y:S02]  /*0510*/  ISETP.GE.U32.AND P1, PT, R22, 0x4, PT ;  /* 0x000000041600780c */ /* 0x000fe40003f26070 */
[----:B------:R-:W-:-:S04]  /*0520*/  LOP3.LUT R16, R0, 0x3, RZ, 0xc0, !PT ;  /* 0x0000000300107812 */ /* 0x000fc800078ec0ff */
[----:B------:R-:W-:-:S07]  /*0530*/  ISETP.NE.AND P0, PT, R16, RZ, PT ;  /* 0x000000ff1000720c */ /* 0x000fce0003f05270 */
[----:B------:R-:W-:Y:S06]  /*0540*/  @!P1 BRA `(.L_x_3) ;  /* 0x0000000000bc9947 */ /* 0x000fec0003800000 */
[----:B------:R-:W0:Y:S01]  /*0550*/  LDCU.64 UR4, c[0x0][0x380] ;  /* 0x00007000ff0477ac */ /* 0x000e220008000a00 */
[----:B------:R-:W-:-:S05]  /*0560*/  LOP3.LUT R2, R3, 0xfffffff8, RZ, 0xc0, !PT ;  /* 0xfffffff803027812 */ /* 0x000fca00078ec0ff */
[----:B------:R-:W-:-:S05]  /*0570*/  IMAD.IADD R15, R1, 0x1, R2 ;  /* 0x00000001010f7824 */ /* 0x000fca00078e0202 */
[----:B------:R-:W2:Y:S01]  /*0580*/  LDL.64 R8, [R15] ;  /* 0x000000000f087983 */ /* 0x000ea20000100a00 */
[----:B0-----:R-:W-:-:S04]  /*0590*/  IADD3 R6, P1, P2, R3, UR4, R4 ;  /* 0x0000000403067c10 */ /* 0x001fc8000fa3e004 */
[----:B------:R-:W-:-:S05]  /*05a0*/  IADD3.X R7, PT, PT, RZ, UR5, RZ, P1, P2 ;  /* 0x00000005ff077c10 */ /* 0x000fca0008fe44ff */
[----:B------:R-:W2:Y:S01]  /*05b0*/  LDG.E.U8 R11, desc[UR10][R6.64] ;  /* 0x0000000a060b7981 */ /* 0x000ea2000c1e1100 */
[----:B------:R-:W-:-:S05]  /*05c0*/  VIADD R5, R3, 0x1 ;  /* 0x0000000103057836 */ /* 0x000fca0000000000 */
[----:B------:R-:W-:-:S05]  /*05d0*/  LOP3.LUT R2, R5, 0xfffffff8, RZ, 0xc0, !PT ;  /* 0xfffffff805027812 */ /* 0x000fca00078ec0ff */
[----:B------:R-:W-:Y:S02]  /*05e0*/  IMAD.IADD R19, R1, 0x1, R2 ;  /* 0x0000000101137824 */ /* 0x000fe400078e0202 */
[----:B------:R-:W3:Y:S01]  /*05f0*/  LDG.E.U8 R2, desc[UR10][R6.64+0x1] ;  /* 0x0000010a06027981 */ /* 0x000ee2000c1e1100 */
[----:B--2---:R-:W-:Y:S01]  /*0600*/  LOP3.LUT R10, R11, R8, RZ, 0xfc, !PT ;  /* 0x000000080b0a7212 */ /* 0x004fe200078efcff */
[----:B------:R-:W-:-:S05]  /*0610*/  IMAD.MOV.U32 R11, RZ, RZ, R9 ;  /* 0x000000ffff0b7224 */ /* 0x000fca00078e0009 */
[----:B------:R0:W-:Y:S04]  /*0620*/  STL.64 [R15], R10 ;  /* 0x0000000a0f007387 */ /* 0x0001e80000100a00 */
[----:B------:R-:W2:Y:S01]  /*0630*/  LDL.64 R8, [R19] ;  /* 0x0000000013087983 */ /* 0x000ea20000100a00 */
[----:B------:R-:W-:Y:S02]  /*0640*/  IMAD.SHL.U32 R5, R5, 0x8, RZ ;  /* 0x0000000805057824 */ /* 0x000fe400078e00ff */
[----:B------:R-:W-:-:S03]  /*0650*/  VIADD R14, R3, 0x2 ;  /* 0x00000002030e7836 */ /* 0x000fc60000000000 */
[----:B------:R-:W-:-:S04]  /*0660*/  LOP3.LUT R5, R5, 0x38, RZ, 0xc0, !PT ;  /* 0x0000003805057812 */ /* 0x000fc800078ec0ff */
[CC--:B---3--:R-:W-:Y:S02]  /*0670*/  SHF.L.U32 R13, R2.reuse, R5.reuse, RZ ;  /* 0x00000005020d7219 */ /* 0x0c8fe400000006ff */
[----:B------:R-:W-:Y:S02]  /*0680*/  SHF.L.U64.HI R5, R2, R5, RZ ;  /* 0x0000000502057219 */ /* 0x000fe400000102ff */
[----:B------:R-:W-:-:S05]  /*0690*/  LOP3.LUT R2, R14, 0xfffffff8, RZ, 0xc0, !PT ;  /* 0xfffffff80e027812 */ /* 0x000fca00078ec0ff */
[----:B------:R-:W-:Y:S02]  /*06a0*/  IMAD.IADD R17, R1, 0x1, R2 ;  /* 0x0000000101117824 */ /* 0x000fe400078e0202 */
[----:B------:R-:W0:Y:S01]  /*06b0*/  LDG.E.U8 R2, desc[UR10][R6.64+0x2] ;  /* 0x0000020a06027981 */ /* 0x000e22000c1e1100 */
[----:B--2---:R-:W-:Y:S01]  /*06c0*/  LOP3.LUT R12, R13, R8, RZ, 0xfc, !PT ;  /* 0x000000080d0c7212 */ /* 0x004fe200078efcff */
[----:B------:R-:W-:Y:S01]  /*06d0*/  IMAD.SHL.U32 R14, R14, 0x8, RZ ;  /* 0x000000080e0e7824 */ /* 0x000fe200078e00ff */
[----:B------:R-:W-:Y:S01]  /*06e0*/  LOP3.LUT R13, R5, R9, RZ, 0xfc, !PT ;  /* 0x00000009050d7212 */ /* 0x000fe200078efcff */
[----:B------:R-:W2:Y:S04]  /*06f0*/  LDG.E.U8 R6, desc[UR10][R6.64+0x3] ;  /* 0x0000030a06067981 */ /* 0x000ea8000c1e1100 */
[----:B------:R2:W-:Y:S04]  /*0700*/  STL.64 [R19], R12 ;  /* 0x0000000c13007387 */ /* 0x0005e80000100a00 */
[----:B------:R-:W3:Y:S01]  /*0710*/  LDL.64 R8, [R17] ;  /* 0x0000000011087983 */ /* 0x000ee20000100a00 */
[----:B------:R-:W-:Y:S01]  /*0720*/  LOP3.LUT R5, R14, 0x38, RZ, 0xc0, !PT ;  /* 0x000000380e057812 */ /* 0x000fe200078ec0ff */
[----:B------:R-:W-:-:S03]  /*0730*/  VIADD R14, R3, 0x3 ;  /* 0x00000003030e7836 */ /* 0x000fc60000000000 */
[CC--:B0-----:R-:W-:Y:S02]  /*0740*/  SHF.L.U32 R11, R2.reuse, R5.reuse, RZ ;  /* 0x00000005020b7219 */ /* 0x0c1fe400000006ff */
[----:B------:R-:W-:Y:S02]  /*0750*/  SHF.L.U64.HI R5, R2, R5, RZ ;  /* 0x0000000502057219 */ /* 0x000fe400000102ff */
[----:B------:R-:W-:-:S05]  /*0760*/  LOP3.LUT R2, R14, 0xfffffff8, RZ, 0xc0, !PT ;  /* 0xfffffff80e027812 */ /* 0x000fca00078ec0ff */
[----:B------:R-:W-:Y:S01]  /*0770*/  IMAD.IADD R15, R1, 0x1, R2 ;  /* 0x00000001010f7824 */ /* 0x000fe200078e0202 */
[----:B---3--:R-:W-:Y:S02]  /*0780*/  LOP3.LUT R10, R11, R8, RZ, 0xfc, !PT ;  /* 0x000000080b0a7212 */ /* 0x008fe400078efcff */
[----:B------:R-:W-:-:S05]  /*0790*/  LOP3.LUT R11, R5, R9, RZ, 0xfc, !PT ;  /* 0x00000009050b7212 */ /* 0x000fca00078efcff */
[----:B------:R0:W-:Y:S04]  /*07a0*/  STL.64 [R17], R10 ;  /* 0x0000000a11007387 */ /* 0x0001e80000100a00 */
[----:B------:R-:W3:Y:S01]  /*07b0*/  LDL.64 R8, [R15] ;  /* 0x000000000f087983 */ /* 0x000ee20000100a00 */
[----:B------:R-:W-:-:S05]  /*07c0*/  IMAD.SHL.U32 R14, R14, 0x8, RZ ;  /* 0x000000080e0e7824 */ /* 0x000fca00078e00ff */
[----:B------:R-:W-:-:S04]  /*07d0*/  LOP3.LUT R5, R14, 0x38, RZ, 0xc0, !PT ;  /* 0x000000380e057812 */ /* 0x000fc800078ec0ff */
[CC--:B--2---:R-:W-:Y:S02]  /*07e0*/  SHF.L.U32 R13, R6.reuse, R5.reuse, RZ ;  /* 0x00000005060d7219 */ /* 0x0c4fe400000006ff */
[----:B------:R-:W-:Y:S01]  /*07f0*/  SHF.L.U64.HI R5, R6, R5, RZ ;  /* 0x0000000506057219 */ /* 0x000fe200000102ff */
[----:B------:R-:W-:Y:S01]  /*0800*/  VIADD R3, R3, 0x4 ;  /* 0x0000000403037836 */ /* 0x000fe20000000000 */
[----:B---3--:R-:W-:Y:S02]  /*0810*/  LOP3.LUT R8, R13, R8, RZ, 0xfc, !PT ;  /* 0x000000080d087212 */ /* 0x008fe400078efcff */
[----:B------:R-:W-:-:S05]  /*0820*/  LOP3.LUT R9, R5, R9, RZ, 0xfc, !PT ;  /* 0x0000000905097212 */ /* 0x000fca00078efcff */
[----:B------:R0:W-:Y:S02]  /*0830*/  STL.64 [R15], R8 ;  /* 0x000000080f007387 */ /* 0x0001e40000100a00 */
.L_x_3:
[----:B------:R-:W-:Y:S05]  /*0840*/  @!P0 BRA `(.L_x_0) ;  /* 0x0000000000b88947 */ /* 0x000fea0003800000 */
[----:B------:R-:W-:Y:S02]  /*0850*/  ISETP.NE.AND P1, PT, R16, 0x1, PT ;  /* 0x000000011000780c */ /* 0x000fe40003f25270 */
[----:B------:R-:W-:-:S04]  /*0860*/  LOP3.LUT R2, R0, 0x1, RZ, 0xc0, !PT ;  /* 0x0000000100027812 */ /* 0x000fc800078ec0ff */
[----:B------:R-:W-:-:S07]  /*0870*/  ISETP.NE.U32.AND P0, PT, R2, 0x1, PT ;  /* 0x000000010200780c */ /* 0x000fce0003f05070 */
[----:B------:R-:W-:Y:S06]  /*0880*/  @!P1 BRA `(.L_x_4) ;  /* 0x00000000006c9947 */ /* 0x000fec0003800000 */
[----:B------:R-:W0:Y:S01]  /*0890*/  LDCU.64 UR4, c[0x0][0x380] ;  /* 0x00007000ff0477ac */ /* 0x000e220008000a00 */
[----:B------:R-:W-:-:S05]  /*08a0*/  LOP3.LUT R2, R3, 0xfffffff8, RZ, 0xc0, !PT ;  /* 0xfffffff803027812 */ /* 0x000fca00078ec0ff */
[----:B------:R-:W-:-:S05]  /*08b0*/  IMAD.IADD R13, R1, 0x1, R2 ;  /* 0x00000001010d7824 */ /* 0x000fca00078e0202 */
[----:B------:R-:W2:Y:S01]  /*08c0*/  LDL.64 R6, [R13] ;  /* 0x000000000d067983 */ /* 0x000ea20000100a00 */
[----:B0-----:R-:W-:-:S04]  /*08d0*/  IADD3 R10, P1, P2, R3, UR4, R4 ;  /* 0x00000004030a7c10 */ /* 0x001fc8000fa3e004 */
[----:B------:R-:W-:-:S05]  /*08e0*/  IADD3.X R11, PT, PT, RZ, UR5, RZ, P1, P2 ;  /* 0x00000005ff0b7c10 */ /* 0x000fca0008fe44ff */
[----:B------:R-:W3:Y:S01]  /*08f0*/  LDG.E.U8 R5, desc[UR10][R10.64] ;  /* 0x0000000a0a057981 */ /* 0x000ee2000c1e1100 */
[C---:B------:R-:W-:Y:S02]  /*0900*/  IMAD.SHL.U32 R2, R3.reuse, 0x8, RZ ;  /* 0x0000000803027824 */ /* 0x040fe400078e00ff */
[----:B------:R-:W-:-:S03]  /*0910*/  VIADD R12, R3, 0x1 ;  /* 0x00000001030c7836 */ /* 0x000fc60000000000 */
[----:B------:R-:W-:Y:S01]  /*0920*/  LOP3.LUT R2, R2, 0x38, RZ, 0xc0, !PT ;  /* 0x0000003802027812 */ /* 0x000fe200078ec0ff */
[----:B------:R-:W4:Y:S03]  /*0930*/  LDG.E.U8 R10, desc[UR10][R10.64+0x1] ;  /* 0x0000010a0a0a7981 */ /* 0x000f26000c1e1100 */
[CC--:B---3--:R-:W-:Y:S02]  /*0940*/  SHF.L.U32 R9, R5.reuse, R2.reuse, RZ ;  /* 0x0000000205097219 */ /* 0x0c8fe400000006ff */
[----:B------:R-:W-:Y:S02]  /*0950*/  SHF.L.U64.HI R5, R5, R2, RZ ;  /* 0x0000000205057219 */ /* 0x000fe400000102ff */
[----:B------:R-:W-:Y:S02]  /*0960*/  LOP3.LUT R2, R12, 0xfffffff8, RZ, 0xc0, !PT ;  /* 0xfffffff80c027812 */ /* 0x000fe400078ec0ff */
[----:B--2---:R-:W-:-:S02]  /*0970*/  LOP3.LUT R8, R9, R6, RZ, 0xfc, !PT ;  /* 0x0000000609087212 */ /* 0x004fc400078efcff */
[----:B------:R-:W-:Y:S01]  /*0980*/  LOP3.LUT R9, R5, R7, RZ, 0xfc, !PT ;  /* 0x0000000705097212 */ /* 0x000fe200078efcff */
[----:B------:R-:W-:-:S04]  /*0990*/  IMAD.IADD R17, R1, 0x1, R2 ;  /* 0x0000000101117824 */ /* 0x000fc800078e0202 */
[----:B------:R2:W-:Y:S04]  /*09a0*/  STL.64 [R13], R8 ;  /* 0x000000080d007387 */ /* 0x0005e80000100a00 */
[----:B------:R-:W3:Y:S01]  /*09b0*/  LDL.64 R6, [R17] ;  /* 0x0000000011067983 */ /* 0x000ee20000100a00 */
[----:B------:R-:W-:-:S05]  /*09c0*/  IMAD.SHL.U32 R12, R12, 0x8, RZ ;  /* 0x000000080c0c7824 */ /* 0x000fca00078e00ff */
[----:B------:R-:W-:-:S04]  /*09d0*/  LOP3.LUT R5, R12, 0x38, RZ, 0xc0, !PT ;  /* 0x000000380c057812 */ /* 0x000fc800078ec0ff */
[CC--:B----4-:R-:W-:Y:S02]  /*09e0*/  SHF.L.U32 R15, R10.reuse, R5.reuse, RZ ;  /* 0x000000050a0f7219 */ /* 0x0d0fe400000006ff */
[----:B------:R-:W-:Y:S01]  /*09f0*/  SHF.L.U64.HI R5, R10, R5, RZ ;  /* 0x000000050a057219 */ /* 0x000fe200000102ff */
[----:B------:R-:W-:Y:S01]  /*0a00*/  VIADD R3, R3, 0x2 ;  /* 0x0000000203037836 */ /* 0x000fe20000000000 */
[----:B---3--:R-:W-:Y:S02]  /*0a10*/  LOP3.LUT R6, R15, R6, RZ, 0xfc, !PT ;  /* 0x000000060f067212 */ /* 0x008fe400078efcff */
[----:B------:R-:W-:-:S05]  /*0a20*/  LOP3.LUT R7, R5, R7, RZ, 0xfc, !PT ;  /* 0x0000000705077212 */ /* 0x000fca00078efcff */
[----:B------:R2:W-:Y:S02]  /*0a30*/  STL.64 [R17], R6 ;  /* 0x0000000611007387 */ /* 0x0005e40000100a00 */
.L_x_4:
[----:B------:R-:W-:Y:S05]  /*0a40*/  @P0 BRA `(.L_x_0) ;  /* 0x0000000000380947 */ /* 0x000fea0003800000 */
[----:B------:R-:W3:Y:S01]  /*0a50*/  LDCU.64 UR4, c[0x0][0x380] ;  /* 0x00007000ff0477ac */ /* 0x000ee20008000a00 */
[----:B------:R-:W-:-:S05]  /*0a60*/  LOP3.LUT R2, R3, 0xfffffff8, RZ, 0xc0, !PT ;  /* 0xfffffff803027812 */ /* 0x000fca00078ec0ff */
[----:B0-2---:R-:W-:Y:S01]  /*0a70*/  IMAD.IADD R9, R1, 0x1, R2 ;  /* 0x0000000101097824 */ /* 0x005fe200078e0202 */
[----:B---3--:R-:W-:-:S04]  /*0a80*/  IADD3 R6, P0, P1, R3, UR4, R4 ;  /* 0x0000000403067c10 */ /* 0x008fc8000f91e004 */
[----:B------:R-:W2:Y:S01]  /*0a90*/  LDL.64 R4, [R9] ;  /* 0x0000000009047983 */ /* 0x000ea20000100a00 */
[----:B------:R-:W-:-:S05]  /*0aa0*/  IADD3.X R7, PT, PT, RZ, UR5, RZ, P0, P1 ;  /* 0x00000005ff077c10 */ /* 0x000fca00087e24ff */
[----:B------:R-:W3:Y:S01]  /*0ab0*/  LDG.E.U8 R6, desc[UR10][R6.64] ;  /* 0x0000000a06067981 */ /* 0x000ee2000c1e1100 */
[----:B------:R-:W-:-:S05]  /*0ac0*/  IMAD.SHL.U32 R3, R3, 0x8, RZ ;  /* 0x0000000803037824 */ /* 0x000fca00078e00ff */
[----:B------:R-:W-:-:S04]  /*0ad0*/  LOP3.LUT R3, R3, 0x38, RZ, 0xc0, !PT ;  /* 0x0000003803037812 */ /* 0x000fc800078ec0ff */
[CC--:B---3--:R-:W-:Y:S02]  /*0ae0*/  SHF.L.U32 R11, R6.reuse, R3.reuse, RZ ;  /* 0x00000003060b7219 */ /* 0x0c8fe400000006ff */
[----:B------:R-:W-:Y:S02]  /*0af0*/  SHF.L.U64.HI R3, R6, R3, RZ ;  /* 0x0000000306037219 */ /* 0x000fe400000102ff */
[----:B--2---:R-:W-:Y:S02]  /*0b00*/  LOP3.LUT R2, R11, R4, RZ, 0xfc, !PT ;  /* 0x000000040b027212 */ /* 0x004fe400078efcff */
[----:B------:R-:W-:-:S05]  /*0b10*/  LOP3.LUT R3, R3, R5, RZ, 0xfc, !PT ;  /* 0x0000000503037212 */ /* 0x000fca00078efcff */
[----:B------:R3:W-:Y:S02]  /*0b20*/  STL.64 [R9], R2 ;  /* 0x0000000209007387 */ /* 0x0007e40000100a00 */
.L_x_0:
[----:B---3--:R-:W-:-:S05]  /*0b30*/  LOP3.LUT R2, R0, 0xfffffff8, RZ, 0xc0, !PT ;  /* 0xfffffff800027812 */ /* 0x008fca00078ec0ff */
[----:B--2---:R-:W-:-:S05]  /*0b40*/  IMAD.IADD R7, R1, 0x1, R2 ;  /* 0x0000000101077824 */ /* 0x004fca00078e0202 */
[----:B------:R-:W2:Y:S01]  /*0b50*/  LDL.64 R2, [R7] ;  /* 0x0000000007027983 */ /* 0x000ea20000100a00 */
[----:B------:R-:W-:Y:S02]  /*0b60*/  IMAD.SHL.U32 R0, R0, 0x8, RZ ;  /* 0x0000000800007824 */ /* 0x000fe400078e00ff */
[----:B0-----:R-:W-:-:S03]  /*0b70*/  IMAD.MOV.U32 R9, RZ, RZ, 0x6 ;  /* 0x00000006ff097424 */ /* 0x001fc600078e00ff */
[----:B------:R-:W-:-:S04]  /*0b80*/  LOP3.LUT R0, R0, 0x38, RZ, 0xc0, !PT ;  /* 0x0000003800007812 */ /* 0x000fc800078ec0ff */
[CC--:B------:R-:W-:Y:S02]  /*0b90*/  SHF.L.U32 R5, R9.reuse, R0.reuse, RZ ;  /* 0x0000000009057219 */ /* 0x0c0fe400000006ff */
[----:B------:R-:W-:Y:S02]  /*0ba0*/  SHF.L.U64.HI R9, R9, R0, RZ ;  /* 0x0000000009097219 */ /* 0x000fe400000102ff */
[----:B--2---:R-:W-:Y:S02]  /*0bb0*/  LOP3.LUT R2, R2, R5, RZ, 0xfc, !PT ;  /* 0x0000000502027212 */ /* 0x004fe400078efcff */
[----:B------:R-:W-:-:S05]  /*0bc0*/  LOP3.LUT R3, R3, R9, RZ, 0xfc, !PT ;  /* 0x0000000903037212 */ /* 0x000fca00078efcff */
[----:B------:R0:W-:Y:S04]  /*0bd0*/  STL.64 [R7], R2 ;  /* 0x0000000207007387 */ /* 0x0001e80000100a00 */
[----:B------:R-:W2:Y:S04]  /*0be0*/  LDL.64 R56, [R1+0x80] ;  /* 0x0000800001387983 */ /* 0x000ea80000100a00 */
[----:B------:R3:W5:Y:S04]  /*0bf0*/  LDL.64 R16, [R1] ;  /* 0x0000000001107983 */ /* 0x0007680000100a00 */
[----:B------:R3:W5:Y:S04]  /*0c00*/  LDL.64 R10, [R1+0x28] ;  /* 0x00002800010a7983 */ /* 0x0007680000100a00 */
        /* <DEDUP_REMOVED lines=8> */
[----:B0-----:R3:W5:Y:S04]  /*0c90*/  LDL.64 R2, [R1+0x38] ;  /* 0x0000380001027983 */ /* 0x0017680000100a00 */
        /* <DEDUP_REMOVED lines=12> */
[----:B------:R3:W5:Y:S01]  /*0d60*/  LDL.64 R8, [R1+0xc0] ;  /* 0x0000c00001087983 */ /* 0x0007620000100a00 */
[----:B------:R-:W-:Y:S01]  /*0d70*/  UMOV UR4, URZ ;  /* 0x000000ff00047c82 */ /* 0x000fe20008000000 */
[----:B------:R-:W-:Y:S01]  /*0d80*/  UMOV UR5, URZ ;  /* 0x000000ff00057c82 */ /* 0x000fe20008000000 */
[----:B--23--:R-:W-:-:S07]  /*0d90*/  LOP3.LUT R0, R57, 0x80000000, RZ, 0x3c, !PT ;  /* 0x8000000039007812 */ /* 0x00cfce00078e3cff */
.L_x_5:
[----:B-----5:R-:W-:Y:S01]  /*0da0*/  LOP3.LUT R63, R14, R18, R24, 0x96, !PT ;  /* 0x000000120e3f7212 */ /* 0x020fe200078e9618 */
[----:B------:R-:W0:Y:S01]  /*0db0*/  LDCU.64 UR6, c[0x3][UR5] ;  /* 0x00c00000050677ac */ /* 0x000e220008000a00 */
[----:B------:R-:W-:Y:S02]  /*0dc0*/  LOP3.LUT R50, R15, R19, R25, 0x96, !PT ;  /* 0x000000130f327212 */ /* 0x000fe400078e9619 */
[----:B------:R-:W-:Y:S01]  /*0dd0*/  LOP3.LUT R51, R30, R22, R36, 0x96, !PT ;  /* 0x000000161e337212 */ /* 0x000fe200078e9624 */
[----:B------:R-:W-:Y:S01]  /*0de0*/  UIADD3 UR4, UPT, UPT, UR4, 0x1, URZ ;  /* 0x0000000104047890 */ /* 0x000fe2000fffe0ff */
[----:B------:R-:W-:Y:S01]  /*0df0*/  LOP3.LUT R63, R42, R63, R6, 0x96, !PT ;  /* 0x0000003f2a3f7212 */ /* 0x000fe200078e9606 */
[----:B------:R-:W-:Y:S01]  /*0e00*/  UIADD3 UR5, UPT, UPT, UR5, 0x8, URZ ;  /* 0x0000000805057890 */ /* 0x000fe2000fffe0ff */
[----:B------:R-:W-:Y:S01]  /*0e10*/  LOP3.LUT R50, R43, R50, R7, 0x96, !PT ;  /* 0x000000322b327212 */ /* 0x000fe200078e9607 */
[----:B------:R-:W-:Y:S01]  /*0e20*/  UISETP.NE.AND UP0, UPT, UR4, 0x18, UPT ;  /* 0x000000180400788c */ /* 0x000fe2000bf05270 */
[----:B------:R-:W-:-:S02]  /*0e30*/  LOP3.LUT R53, R31, R23, R37, 0x96, !PT ;  /* 0x000000171f357212 */ /* 0x000fc400078e9625 */
[----:B------:R-:W-:Y:S02]  /*0e40*/  LOP3.LUT R52, R4, R51, R56, 0x96, !PT ;  /* 0x0000003304347212 */ /* 0x000fe400078e9638 */
[----:B------:R-:W-:Y:S02]  /*0e50*/  SHF.L.W.U32.HI R51, R50, 0x1, R63 ;  /* 0x0000000132337819 */ /* 0x000fe40000010e3f */
[----:B------:R-:W-:Y:S02]  /*0e60*/  LOP3.LUT R53, R5, R53, R0, 0x96, !PT ;  /* 0x0000003505357212 */ /* 0x000fe400078e9600 */
[----:B------:R-:W-:Y:S02]  /*0e70*/  SHF.L.W.U32.HI R60, R63, 0x1, R50 ;  /* 0x000000013f3c7819 */ /* 0x000fe40000010e32 */
[----:B------:R-:W-:Y:S02]  /*0e80*/  LOP3.LUT R55, R20, R2, R48, 0x96, !PT ;  /* 0x0000000214377212 */ /* 0x000fe400078e9630 */
[----:B------:R-:W-:-:S02]  /*0e90*/  LOP3.LUT R51, R51, R52, RZ, 0x3c, !PT ;  /* 0x0000003433337212 */ /* 0x000fc400078e3cff */
[----:B------:R-:W-:Y:S02]  /*0ea0*/  LOP3.LUT R60, R60, R53, RZ, 0x3c, !PT ;  /* 0x000000353c3c7212 */ /* 0x000fe400078e3cff */
[----:B------:R-:W-:Y:S02]  /*0eb0*/  SHF.L.W.U32.HI R54, R53, 0x1, R52 ;  /* 0x0000000135367819 */ /* 0x000fe40000010e34 */
[----:B------:R-:W-:Y:S02]  /*0ec0*/  SHF.L.W.U32.HI R52, R52, 0x1, R53 ;  /* 0x0000000134347819 */ /* 0x000fe40000010e35 */
[----:B------:R-:W-:Y:S02]  /*0ed0*/  LOP3.LUT R55, R46, R55, R44, 0x96, !PT ;  /* 0x000000372e377212 */ /* 0x000fe400078e962c */
[C---:B------:R-:W-:Y:S02]  /*0ee0*/  LOP3.LUT R48, R51.reuse, R48, RZ, 0x3c, !PT ;  /* 0x0000003033307212 */ /* 0x040fe400078e3cff */
[----:B------:R-:W-:-:S02]  /*0ef0*/  LOP3.LUT R2, R51, R2, RZ, 0x3c, !PT ;  /* 0x0000000233027212 */ /* 0x000fc400078e3cff */
[C---:B------:R-:W-:Y:S02]  /*0f00*/  LOP3.LUT R53, R51.reuse, R20, RZ, 0x3c, !PT ;  /* 0x0000001433357212 */ /* 0x040fe400078e3cff */
[C---:B------:R-:W-:Y:S02]  /*0f10*/  LOP3.LUT R44, R51.reuse, R44, RZ, 0x3c, !PT ;  /* 0x0000002c332c7212 */ /* 0x040fe400078e3cff */
[----:B------:R-:W-:Y:S02]  /*0f20*/  LOP3.LUT R46, R51, R46, RZ, 0x3c, !PT ;  /* 0x0000002e332e7212 */ /* 0x000fe400078e3cff */
[----:B------:R-:W-:Y:S02]  /*0f30*/  LOP3.LUT R20, R21, R3, R49, 0x96, !PT ;  /* 0x0000000315147212 */ /* 0x000fe400078e9631 */
[----:B------:R-:W-:Y:S02]  /*0f40*/  LOP3.LUT R51, R60, R49, RZ, 0x3c, !PT ;  /* 0x000000313c337212 */ /* 0x000fe400078e3cff */
[----:B------:R-:W-:-:S02]  /*0f50*/  LOP3.LUT R49, R38, R26, R40, 0x96, !PT ;  /* 0x0000001a26317212 */ /* 0x000fc400078e9628 */
[----:B------:R-:W-:Y:S02]  /*0f60*/  LOP3.LUT R62, R39, R27, R41, 0x96, !PT ;  /* 0x0000001b273e7212 */ /* 0x000fe400078e9629 */
[----:B------:R-:W-:Y:S02]  /*0f70*/  LOP3.LUT R58, R60, R21, RZ, 0x3c, !PT ;  /* 0x000000153c3a7212 */ /* 0x000fe400078e3cff */
[----:B------:R-:W-:Y:S02]  /*0f80*/  LOP3.LUT R21, R8, R49, R28, 0x96, !PT ;  /* 0x0000003108157212 */ /* 0x000fe400078e961c */
[----:B------:R-:W-:Y:S02]  /*0f90*/  LOP3.LUT R20, R47, R20, R45, 0x96, !PT ;  /* 0x000000142f147212 */ /* 0x000fe400078e962d */
[----:B------:R-:W-:Y:S02]  /*0fa0*/  LOP3.LUT R3, R60, R3, RZ, 0x3c, !PT ;  /* 0x000000033c037212 */ /* 0x000fe400078e3cff */
[----:B------:R-:W-:-:S02]  /*0fb0*/  LOP3.LUT R62, R9, R62, R29, 0x96, !PT ;  /* 0x0000003e093e7212 */ /* 0x000fc400078e961d */
[C---:B------:R-:W-:Y:S02]  /*0fc0*/  LOP3.LUT R65, R60.reuse, R45, RZ, 0x3c, !PT ;  /* 0x0000002d3c417212 */ /* 0x040fe400078e3cff */
[----:B------:R-:W-:Y:S02]  /*0fd0*/  LOP3.LUT R47, R60, R47, RZ, 0x3c, !PT ;  /* 0x0000002f3c2f7212 */ /* 0x000fe400078e3cff */
[----:B------:R-:W-:Y:S02]  /*0fe0*/  LOP3.LUT R57, R12, R10, R16, 0x96, !PT ;  /* 0x0000000a0c397212 */ /* 0x000fe400078e9610 */
[----:B------:R-:W-:Y:S02]  /*0ff0*/  LOP3.LUT R60, R13, R11, R17, 0x96, !PT ;  /* 0x0000000b0d3c7212 */ /* 0x000fe400078e9611 */
[----:B------:R-:W-:Y:S02]  /*1000*/  LOP3.LUT R49, R54, R21, RZ, 0x3c, !PT ;  /* 0x0000001536317212 */ /* 0x000fe400078e3cff */
[----:B------:R-:W-:-:S02]  /*1010*/  SHF.L.W.U32.HI R45, R21, 0x1, R62 ;  /* 0x00000001152d7819 */ /* 0x000fc40000010e3e */
[----:B------:R-:W-:Y:S02]  /*1020*/  LOP3.LUT R52, R52, R62, RZ, 0x3c, !PT ;  /* 0x0000003e34347212 */ /* 0x000fe400078e3cff */
[----:B------:R-:W-:Y:S02]  /*1030*/  SHF.L.W.U32.HI R54, R62, 0x1, R21 ;  /* 0x000000013e367819 */ /* 0x000fe40000010e15 */
[----:B------:R-:W-:Y:S02]  /*1040*/  LOP3.LUT R62, R32, R57, R34, 0x96, !PT ;  /* 0x00000039203e7212 */ /* 0x000fe400078e9622 */
[----:B------:R-:W-:Y:S02]  /*1050*/  SHF.L.W.U32.HI R21, R20, 0x1, R55 ;  /* 0x0000000114157819 */ /* 0x000fe40000010e37 */
[----:B------:R-:W-:Y:S02]  /*1060*/  LOP3.LUT R59, R33, R60, R35, 0x96, !PT ;  /* 0x0000003c213b7212 */ /* 0x000fe400078e9623 */
[----:B------:R-:W-:-:S02]  /*1070*/  LOP3.LUT R21, R21, R62, RZ, 0x3c, !PT ;  /* 0x0000003e15157212 */ /* 0x000fc400078e3cff */
[----:B------:R-:W-:Y:S02]  /*1080*/  SHF.L.W.U32.HI R57, R62, 0x1, R59 ;  /* 0x000000013e397819 */ /* 0x000fe40000010e3b */
[----:B------:R-:W-:Y:S02]  /*1090*/  SHF.L.W.U32.HI R60, R55, 0x1, R20 ;  /* 0x00000001373c7819 */ /* 0x000fe40000010e14 */
[----:B------:R-:W-:Y:S02]  /*10a0*/  SHF.L.W.U32.HI R62, R59, 0x1, R62 ;  /* 0x000000013b3e7819 */ /* 0x000fe40000010e3e */
[----:B------:R-:W-:Y:S02]  /*10b0*/  LOP3.LUT R55, R54, R55, RZ, 0x3c, !PT ;  /* 0x0000003736377212 */ /* 0x000fe400078e3cff */
[----:B------:R-:W-:Y:S02]  /*10c0*/  LOP3.LUT R54, R45, R20, RZ, 0x3c, !PT ;  /* 0x000000142d367212 */ /* 0x000fe400078e3cff */
[----:B------:R-:W-:-:S02]  /*10d0*/  LOP3.LUT R60, R60, R59, RZ, 0x3c, !PT ;  /* 0x0000003b3c3c7212 */ /* 0x000fc400078e3cff */
[----:B------:R-:W-:Y:S02]  /*10e0*/  LOP3.LUT R63, R62, R63, RZ, 0x3c, !PT ;  /* 0x0000003f3e3f7212 */ /* 0x000fe400078e3cff */
[----:B------:R-:W-:Y:S02]  /*10f0*/  LOP3.LUT R50, R57, R50, RZ, 0x3c, !PT ;  /* 0x0000003239327212 */ /* 0x000fe400078e3cff */
[----:B------:R-:W-:Y:S02]  /*1100*/  LOP3.LUT R45, R21, R22, RZ, 0x3c, !PT ;  /* 0x00000016152d7212 */ /* 0x000fe400078e3cff */
        /* <DEDUP_REMOVED lines=9> */
[C---:B------:R-:W-:Y:S02]  /*11a0*/  LOP3.LUT R36, R21.reuse, R36, RZ, 0x3c, !PT ;  /* 0x0000002415247212 */ /* 0x040fe400078e3cff */
[----:B------:R-:W-:Y:S02]  /*11b0*/  LOP3.LUT R30, R21, R30, RZ, 0x3c, !PT ;  /* 0x0000001e151e7212 */ /* 0x000fe400078e3cff */
[----:B------:R-:W-:Y:S02]  /*11c0*/  LOP3.LUT R4, R60, R23, RZ, 0x3c, !PT ;  /* 0x000000173c047212 */ /* 0x000fe400078e3cff */
[----:B------:R-:W-:Y:S02]  /*11d0*/  LOP3.LUT R8, R50, R41, RZ, 0x3c, !PT ;  /* 0x0000002932087212 */ /* 0x000fe400078e3cff */
[C---:B------:R-:W-:Y:S02]  /*11e0*/  LOP3.LUT R59, R60.reuse, R31, RZ, 0x3c, !PT ;  /* 0x0000001f3c3b7212 */ /* 0x040fe400078e3cff */
[----:B------:R-:W-:-:S02]  /*11f0*/  LOP3.LUT R21, R60, R0, RZ, 0x3c, !PT ;  /* 0x000000003c157212 */ /* 0x000fc400078e3cff */
[----:B------:R-:W-:Y:S02]  /*1200*/  LOP3.LUT R7, R50, R9, RZ, 0x3c, !PT ;  /* 0x0000000932077212 */ /* 0x000fe400078e3cff */
[----:B------:R-:W-:Y:S02]  /*1210*/  LOP3.LUT R5, R60, R5, RZ, 0x3c, !PT ;  /* 0x000000053c057212 */ /* 0x000fe400078e3cff */
[C---:B------:R-:W-:Y:S02]  /*1220*/  LOP3.LUT R0, R55.reuse, R24, RZ, 0x3c, !PT ;  /* 0x0000001837007212 */ /* 0x040fe400078e3cff */
[C---:B------:R-:W-:Y:S02]  /*1230*/  LOP3.LUT R18, R55.reuse, R18, RZ, 0x3c, !PT ;  /* 0x0000001237127212 */ /* 0x040fe400078e3cff */
[----:B------:R-:W-:Y:S02]  /*1240*/  LOP3.LUT R42, R55, R42, RZ, 0x3c, !PT ;  /* 0x0000002a372a7212 */ /* 0x000fe400078e3cff */
[----:B------:R-:W-:-:S02]  /*1250*/  LOP3.LUT R31, R54, R25, RZ, 0x3c, !PT ;  /* 0x00000019361f7212 */ /* 0x000fc400078e3cff */
[C---:B------:R-:W-:Y:S02]  /*1260*/  LOP3.LUT R19, R54.reuse, R19, RZ, 0x3c, !PT ;  /* 0x0000001336137212 */ /* 0x040fe400078e3cff */
[----:B------:R-:W-:Y:S02]  /*1270*/  LOP3.LUT R43, R54, R43, RZ, 0x3c, !PT ;  /* 0x0000002b362b7212 */ /* 0x000fe400078e3cff */
[C---:B------:R-:W-:Y:S02]  /*1280*/  LOP3.LUT R23, R63.reuse, R26, RZ, 0x3c, !PT ;  /* 0x0000001a3f177212 */ /* 0x040fe400078e3cff */
[C---:B------:R-:W-:Y:S02]  /*1290*/  LOP3.LUT R55, R63.reuse, R38, RZ, 0x3c, !PT ;  /* 0x000000263f377212 */ /* 0x040fe400078e3cff */
[----:B------:R-:W-:Y:S02]  /*12a0*/  LOP3.LUT R60, R63, R28, RZ, 0x3c, !PT ;  /* 0x0000001c3f3c7212 */ /* 0x000fe400078e3cff */
[----:B------:R-:W-:-:S02]  /*12b0*/  LOP3.LUT R9, R50, R29, RZ, 0x3c, !PT ;  /* 0x0000001d32097212 */ /* 0x000fc400078e3cff */
[----:B------:R-:W-:Y:S02]  /*12c0*/  SHF.L.W.U32.HI R25, R14, 0x15, R37 ;  /* 0x000000150e197819 */ /* 0x000fe40000010e25 */
[----:B------:R-:W-:Y:S02]  /*12d0*/  SHF.L.W.U32.HI R41, R37, 0x15, R14 ;  /* 0x0000001525297819 */ /* 0x000fe40000010e0e */
[----:B------:R-:W-:Y:S02]  /*12e0*/  SHF.L.W.U32.HI R54, R58, 0xb, R53 ;  /* 0x0000000b3a367819 */ /* 0x000fe40000010e35 */
[----:B------:R-:W-:Y:S02]  /*12f0*/  SHF.L.W.U32.HI R24, R53, 0xb, R58 ;  /* 0x0000000b35187819 */ /* 0x000fe40000010e3a */
[----:B------:R-:W-:Y:S02]  /*1300*/  LOP3.LUT R10, R49, R10, RZ, 0x3c, !PT ;  /* 0x0000000a310a7212 */ /* 0x000fe400078e3cff */
[----:B------:R-:W-:-:S02]  /*1310*/  LOP3.LUT R11, R52, R11, RZ, 0x3c, !PT ;  /* 0x0000000b340b7212 */ /* 0x000fc400078e3cff */
[C---:B------:R-:W-:Y:S02]  /*1320*/  LOP3.LUT R6, R50.reuse, R27, RZ, 0x3c, !PT ;  /* 0x0000001b32067212 */ /* 0x040fe400078e3cff */
[----:B------:R-:W-:Y:S02]  /*1330*/  LOP3.LUT R26, R50, R39, RZ, 0x3c, !PT ;  /* 0x00000027321a7212 */ /* 0x000fe400078e3cff */
[----:B------:R-:W-:Y:S02]  /*1340*/  SHF.L.W.U32.HI R37, R4, 0xc, R45 ;  /* 0x0000000c04257819 */ /* 0x000fe40000010e2d */
[----:B------:R-:W-:Y:S02]  /*1350*/  SHF.L.W.U32.HI R53, R45, 0xc, R4 ;  /* 0x0000000c2d357819 */ /* 0x000fe40000010e04 */
[----:B------:R-:W-:Y:S02]  /*1360*/  SHF.L.W.U32.HI R29, R15, 0x1b, R8 ;  /* 0x0000001b0f1d7819 */ /* 0x000fe40000010e08 */
[----:B------:R-:W-:-:S02]  /*1370*/  SHF.L.W.U32.HI R63, R8, 0x1b, R15 ;  /* 0x0000001b083f7819 */ /* 0x000fc40000010e0f */
[----:B------:R-:W-:Y:S02]  /*1380*/  SHF.L.W.U32.HI R50, R40, 0xe, R7 ;  /* 0x0000000e28327819 */ /* 0x000fe40000010e07 */
[----:B------:R-:W-:Y:S02]  /*1390*/  SHF.L.W.U32.HI R45, R30, 0xa, R59 ;  /* 0x0000000a1e2d7819 */ /* 0x000fe40000010e3b */
[----:B------:R-:W-:Y:S02]  /*13a0*/  SHF.L.W.U32.HI R64, R59, 0xa, R30 ;  /* 0x0000000a3b407819 */ /* 0x000fe40000010e1e */
[----:B------:R-:W-:Y:S02]  /*13b0*/  SHF.L.W.U32.HI R4, R36, 0x1, R57 ;  /* 0x0000000124047819 */ /* 0x000fe40000010e39 */
[----:B------:R-:W-:Y:S02]  /*13c0*/  SHF.L.W.U32.HI R38, R57, 0x1, R36 ;  /* 0x0000000139267819 */ /* 0x000fe40000010e24 */
[----:B------:R-:W-:-:S02]  /*13d0*/  SHF.L.W.U32.HI R39, R2, 0x6, R3 ;  /* 0x0000000602277819 */ /* 0x000fc40000010e03 */
[----:B------:R-:W-:Y:S02]  /*13e0*/  SHF.L.W.U32.HI R15, R3, 0x6, R2 ;  /* 0x00000006030f7819 */ /* 0x000fe40000010e02 */
[----:B------:R-:W-:Y:S02]  /*13f0*/  SHF.L.W.U32.HI R40, R7, 0xe, R40 ;  /* 0x0000000e07287819 */ /* 0x000fe40000010e28 */
[----:B------:R-:W-:Y:S02]  /*1400*/  LOP3.LUT R59, R49, R32, RZ, 0x3c, !PT ;  /* 0x00000020313b7212 */ /* 0x000fe400078e3cff */
[----:B------:R-:W-:Y:S02]  /*1410*/  LOP3.LUT R2, R52, R33, RZ, 0x3c, !PT ;  /* 0x0000002134027212 */ /* 0x000fe400078e3cff */
[----:B------:R-:W-:Y:S02]  /*1420*/  SHF.L.W.U32.HI R57, R61, 0x19, R22 ;  /* 0x000000193d397819 */ /* 0x000fe40000010e16 */
[----:B------:R-:W-:-:S02]  /*1430*/  LOP3.LUT R34, R49, R34, RZ, 0x3c, !PT ;  /* 0x0000002231227212 */ /* 0x000fc400078e3cff */
[----:B------:R-:W-:Y:S02]  /*1440*/  LOP3.LUT R35, R52, R35, RZ, 0x3c, !PT ;  /* 0x0000002334237212 */ /* 0x000fe400078e3cff */
[----:B------:R-:W-:Y:S02]  /*1450*/  SHF.L.W.U32.HI R7, R44, 0xf, R65 ;  /* 0x0000000f2c077819 */ /* 0x000fe40000010e41 */
[----:B------:R-:W-:Y:S02]  /*1460*/  SHF.L.W.U32.HI R14, R11, 0x4, R10 ;  /* 0x000000040b0e7819 */ /* 0x000fe40000010e0a */
[----:B------:R-:W-:Y:S02]  /*1470*/  SHF.L.W.U32.HI R62, R10, 0x4, R11 ;  /* 0x000000040a3e7819 */ /* 0x000fe40000010e0b */
[----:B------:R-:W-:Y:S02]  /*1480*/  SHF.L.W.U32.HI R61, R22, 0x19, R61 ;  /* 0x00000019163d7819 */ /* 0x000fe40000010e3d */
[----:B------:R-:W-:-:S02]  /*1490*/  SHF.L.W.U32.HI R30, R43, 0x18, R42 ;  /* 0x000000182b1e7819 */ /* 0x000fc40000010e2a */
[----:B------:R-:W-:Y:S02]  /*14a0*/  LOP3.LUT R11, R49, R12, RZ, 0x3c, !PT ;  /* 0x0000000c310b7212 */ /* 0x000fe400078e3cff */
[----:B------:R-:W-:Y:S02]  /*14b0*/  SHF.L.W.U32.HI R22, R26, 0x7, R55 ;  /* 0x000000071a167819 */ /* 0x000fe40000010e37 */
[----:B------:R-:W-:Y:S02]  /*14c0*/  SHF.L.W.U32.HI R28, R42, 0x18, R43 ;  /* 0x000000182a1c7819 */ /* 0x000fe40000010e2b */
[----:B------:R-:W-:Y:S02]  /*14d0*/  LOP3.LUT R12, R52, R13, RZ, 0x3c, !PT ;  /* 0x0000000d340c7212 */ /* 0x000fe400078e3cff */
        /* <DEDUP_REMOVED lines=9> */
[----:B------:R-:W-:Y:S02]  /*1570*/  LOP3.LUT R0, R14, R7, R45, 0xb4, !PT ;  /* 0x000000070e007212 */ /* 0x000fe400078eb42d */
[----:B------:R-:W-:Y:S02]  /*1580*/  LOP3.LUT R35, R29, R45, R14, 0xb4, !PT ;  /* 0x0000002d1d237212 */ /* 0x000fe400078eb40e */
[----:B------:R-:W-:Y:S02]  /*1590*/  LOP3.LUT R45, R45, R30, R7, 0xb4, !PT ;  /* 0x0000001e2d2d7212 */ /* 0x000fe400078eb407 */
[----:B------:R-:W-:Y:S02]  /*15a0*/  SHF.L.W.U32.HI R2, R20, 0x2, R5 ;  /* 0x0000000214027819 */ /* 0x000fe40000010e05 */
[----:B------:R-:W-:-:S02]  /*15b0*/  SHF.L.W.U32.HI R10, R51, 0x1e, R48 ;  /* 0x0000001e330a7819 */ /* 0x000fc40000010e30 */
[----:B------:R-:W-:Y:S02]  /*15c0*/  SHF.L.W.U32.HI R3, R11, 0x3, R12 ;  /* 0x000000030b037819 */ /* 0x000fe40000010e0c */
[----:B------:R-:W-:Y:S02]  /*15d0*/  LOP3.LUT R7, R7, R29, R30, 0xb4, !PT ;  /* 0x0000001d07077212 */ /* 0x000fe400078eb41e */
[----:B------:R-:W-:Y:S02]  /*15e0*/  SHF.L.W.U32.HI R8, R18, 0x17, R19 ;  /* 0x0000001712087819 */ /* 0x000fe40000010e13 */
[----:B------:R-:W-:Y:S02]  /*15f0*/  SHF.L.W.U32.HI R5, R5, 0x2, R20 ;  /* 0x0000000205057819 */ /* 0x000fe40000010e14 */
[----:B------:R-:W-:Y:S02]  /*1600*/  SHF.L.W.U32.HI R51, R48, 0x1e, R51 ;  /* 0x0000001e30337819 */ /* 0x000fe40000010e33 */
[----:B------:R-:W-:-:S02]  /*1610*/  SHF.L.W.U32.HI R11, R12, 0x3, R11 ;  /* 0x000000030c0b7819 */ /* 0x000fc40000010e0b */
[----:B------:R-:W-:Y:S02]  /*1620*/  LOP3.LUT R29, R30, R14, R29, 0xb4, !PT ;  /* 0x0000000e1e1d7212 */ /* 0x000fe400078eb41d */
[----:B------:R-:W-:Y:S02]  /*1630*/  SHF.L.W.U32.HI R9, R19, 0x17, R18 ;  /* 0x0000001713097819 */ /* 0x000fe40000010e12 */
[----:B------:R-:W-:Y:S02]  /*1640*/  LOP3.LUT R12, R38, R61, R15, 0xb4, !PT ;  /* 0x0000003d260c7212 */ /* 0x000fe400078eb40f */
[----:B------:R-:W-:Y:S02]  /*1650*/  LOP3.LUT R14, R60, R38, R59, 0xb4, !PT ;  /* 0x000000263c0e7212 */ /* 0x000fe400078eb43b */
[----:B------:R-:W-:Y:S02]  /*1660*/  SHF.L.W.U32.HI R36, R21, 0xd, R56 ;  /* 0x0000000d15247819 */ /* 0x000fe40000010e38 */
[----:B------:R-:W-:-:S02]  /*1670*/  SHF.L.W.U32.HI R18, R56, 0xd, R21 ;  /* 0x0000000d38127819 */ /* 0x000fc40000010e15 */
[----:B------:R-:W-:Y:S02]  /*1680*/  LOP3.LUT R30, R15, R60, R61, 0xb4, !PT ;  /* 0x0000003c0f1e7212 */ /* 0x000fe400078eb43d */
[----:B------:R-:W-:Y:S02]  /*1690*/  LOP3.LUT R38, R59, R15, R38, 0xb4, !PT ;  /* 0x0000000f3b267212 */ /* 0x000fe400078eb426 */
[----:B------:R-:W-:Y:S02]  /*16a0*/  LOP3.LUT R13, R4, R57, R39, 0xb4, !PT ;  /* 0x00000039040d7212 */ /* 0x000fe400078eb427 */
[----:B------:R-:W-:Y:S02]  /*16b0*/  LOP3.LUT R31, R39, R32, R57, 0xb4, !PT ;  /* 0x00000020271f7212 */ /* 0x000fe400078eb439 */
[----:B------:R-:W-:Y:S02]  /*16c0*/  SHF.L.W.U32.HI R48, R47, 0x1d, R46 ;  /* 0x0000001d2f307819 */ /* 0x000fe40000010e2e */
[----:B------:R-:W-:-:S02]  /*16d0*/  SHF.L.W.U32.HI R19, R46, 0x1d, R47 ;  /* 0x0000001d2e137819 */ /* 0x000fc40000010e2f */
[----:B------:R-:W-:Y:S02]  /*16e0*/  SHF.L.W.U32.HI R58, R23, 0x14, R6 ;  /* 0x00000014173a7819 */ /* 0x000fe40000010e06 */
[----:B------:R-:W-:Y:S02]  /*16f0*/  LOP3.LUT R21, R57, R33, R32, 0xb4, !PT ;  /* 0x0000002139157212 */ /* 0x000fe400078eb420 */
[----:B------:R-:W-:Y:S02]  /*1700*/  LOP3.LUT R15, R32, R4, R33, 0xb4, !PT ;  /* 0x00000004200f7212 */ /* 0x000fe400078eb421 */
[----:B------:R-:W-:Y:S02]  /*1710*/  LOP3.LUT R39, R33, R39, R4, 0xb4, !PT ;  /* 0x0000002721277212 */ /* 0x000fe400078eb404 */
[----:B------:R-:W-:Y:S02]  /*1720*/  SHF.L.W.U32.HI R23, R6, 0x14, R23 ;  /* 0x0000001406177819 */ /* 0x000fe40000010e17 */
[----:B------:R-:W-:-:S02]  /*1730*/  LOP3.LUT R32, R51, R55, R8, 0xb4, !PT ;  /* 0x0000003733207212 */ /* 0x000fc400078eb408 */
[----:B------:R-:W-:Y:S02]  /*1740*/  LOP3.LUT R4, R8, R42, R55, 0xb4, !PT ;  /* 0x0000002a08047212 */ /* 0x000fe400078eb437 */
[----:B------:R-:W-:Y:S02]  /*1750*/  LOP3.LUT R46, R55, R5, R42, 0xb4, !PT ;  /* 0x00000005372e7212 */ /* 0x000fe400078eb42a */
[----:B------:R-:W-:Y:S02]  /*1760*/  LOP3.LUT R42, R42, R51, R5, 0xb4, !PT ;  /* 0x000000332a2a7212 */ /* 0x000fe400078eb405 */
[----:B------:R-:W-:Y:S02]  /*1770*/  LOP3.LUT R8, R5, R8, R51, 0xb4, !PT ;  /* 0x0000000805087212 */ /* 0x000fe400078eb433 */
[----:B------:R-:W-:Y:S02]  /*1780*/  LOP3.LUT R33, R10, R22, R9, 0xb4, !PT ;  /* 0x000000160a217212 */ /* 0x000fe400078eb409 */
        /* <DEDUP_REMOVED lines=14> */
[----:B0-----:R-:W-:Y:S02]  /*1870*/  LOP3.LUT R36, R24, UR6, R53, 0x9c, !PT ;  /* 0x0000000618247c12 */ /* 0x001fe4000f8e9c35 */
[----:B------:R-:W-:Y:S02]  /*1880*/  LOP3.LUT R48, R54, UR7, R37, 0x9c, !PT ;  /* 0x0000000736307c12 */ /* 0x000fe4000f8e9c25 */
[----:B------:R-:W-:Y:S02]  /*1890*/  SHF.L.W.U32.HI R65, R65, 0xf, R44 ;  /* 0x0000000f41417819 */ /* 0x000fe40000010e2c */
[----:B------:R-:W-:Y:S02]  /*18a0*/  LOP3.LUT R20, R61, R59, R60, 0xb4, !PT ;  /* 0x0000003b3d147212 */ /* 0x000fe400078eb43c */
[----:B------:R-:W-:-:S02]  /*18b0*/  LOP3.LUT R58, R40, R49, R16, 0x6, !PT ;  /* 0x00000031283a7212 */ /* 0x000fc400078e0610 */
[-CC-:B------:R-:W-:Y:S02]  /*18c0*/  LOP3.LUT R51, R53, R49.reuse, R16.reuse, 0x90, !PT ;  /* 0x0000003135337212 */ /* 0x180fe400078e9010 */
[-CC-:B------:R-:W-:Y:S02]  /*18d0*/  LOP3.LUT R60, R50, R52.reuse, R17.reuse, 0x6, !PT ;  /* 0x00000034323c7212 */ /* 0x180fe400078e0611 */
[-CC-:B------:R-:W-:Y:S02]  /*18e0*/  LOP3.LUT R55, R37, R52.reuse, R17.reuse, 0x90, !PT ;  /* 0x0000003425377212 */ /* 0x180fe400078e9011 */
[----:B------:R-:W-:Y:S02]  /*18f0*/  LOP3.LUT R16, R36, R49, R16, 0x96, !PT ;  /* 0x0000003124107212 */ /* 0x000fe400078e9610 */
[----:B------:R-:W-:Y:S02]  /*1900*/  LOP3.LUT R17, R48, R52, R17, 0x96, !PT ;  /* 0x0000003430117212 */ /* 0x000fe400078e9611 */
[----:B------:R-:W-:-:S02]  /*1910*/  LOP3.LUT R36, R53, R41, R24, 0xb4, !PT ;  /* 0x0000002935247212 */ /* 0x000fc400078eb418 */
[----:B------:R-:W-:Y:S02]  /*1920*/  LOP3.LUT R48, R24, R40, R41, 0xb4, !PT ;  /* 0x0000002818307212 */ /* 0x000fe400078eb429 */
[----:B------:R-:W-:Y:S02]  /*1930*/  LOP3.LUT R44, R64, R28, R65, 0xb4, !PT ;  /* 0x0000001c402c7212 */ /* 0x000fe400078eb441 */
[----:B------:R-:W-:Y:S02]  /*1940*/  LOP3.LUT R6, R65, R63, R28, 0xb4, !PT ;  /* 0x0000003f41067212 */ /* 0x000fe400078eb41c */
[----:B------:R-:W-:Y:S02]  /*1950*/  LOP3.LUT R24, R41, R58, RZ, 0x3c, !PT ;  /* 0x0000003a29187212 */ /* 0x000fe400078e3cff */
[----:B------:R-:W-:Y:S02]  /*1960*/  LOP3.LUT R37, R37, R25, R54, 0xb4, !PT ;  /* 0x0000001925257212 */ /* 0x000fe400078eb436 */
[----:B------:R-:W-:-:S02]  /*1970*/  LOP3.LUT R49, R54, R50, R25, 0xb4, !PT ;  /* 0x0000003236317212 */ /* 0x000fc400078eb419 */
[----:B------:R-:W-:Y:S02]  /*1980*/  LOP3.LUT R34, R63, R64, R62, 0xb4, !PT ;  /* 0x000000403f227212 */ /* 0x000fe400078eb43e */
[----:B------:R-:W-:Y:S02]  /*1990*/  LOP3.LUT R56, R62, R65, R64, 0xb4, !PT ;  /* 0x000000413e387212 */ /* 0x000fe400078eb440 */
[----:B------:R-:W-:Y:S02]  /*19a0*/  LOP3.LUT R28, R28, R62, R63, 0xb4, !PT ;  /* 0x0000003e1c1c7212 */ /* 0x000fe400078eb43f */
[----:B------:R-:W-:Y:S02]  /*19b0*/  LOP3.LUT R40, R40, R51, RZ, 0x3c, !PT ;  /* 0x0000003328287212 */ /* 0x000fe400078e3cff */
[----:B------:R-:W-:Y:S02]  /*19c0*/  LOP3.LUT R25, R25, R60, RZ, 0x3c, !PT ;  /* 0x0000003c19197212 */ /* 0x000fe400078e3cff */
[----:B------:R-:W-:Y:S01]  /*19d0*/  LOP3.LUT R41, R50, R55, RZ, 0x3c, !PT ;  /* 0x0000003732297212 */ /* 0x000fe200078e3cff */
[----:B------:R-:W-:Y:S06]  /*19e0*/  BRA.U UP0, `(.L_x_5) ;  /* 0xfffffff100ec7547 */ /* 0x000fec000b83ffff */
[----:B------:R-:W0:Y:S01]  /*19f0*/  S2R R3, SR_TID.X ;  /* 0x0000000000037919 */ /* 0x000e220000002100 */
[----:B------:R-:W0:Y:S01]  /*1a00*/  LDC R2, c[0x0][0x360] ;  /* 0x0000d800ff027b82 */ /* 0x000e220000000800 */
[----:B------:R-:W2:Y:S01]  /*1a10*/  LDCU.64 UR4, c[0x0][0x390] ;  /* 0x00007200ff0477ac */ /* 0x000ea20008000a00 */
[C-C-:B------:R-:W-:Y:S02]  /*1a20*/  SHF.R.U64 R15, R16.reuse, 0x8, R17.reuse ;  /* 0x00000008100f7819 */ /* 0x140fe40000001211 */
[C-C-:B------:R-:W-:Y:S02]  /*1a30*/  SHF.R.U64 R13, R16.reuse, 0x10, R17.reuse ;  /* 0x00000010100d7819 */ /* 0x140fe40000001211 */
[--C-:B------:R-:W-:Y:S02]  /*1a40*/  SHF.R.U64 R11, R16, 0x18, R17.reuse ;  /* 0x00000018100b7819 */ /* 0x100fe40000001211 */
[--C-:B------:R-:W-:Y:S02]  /*1a50*/  SHF.R.U32.HI R9, RZ, 0x8, R17.reuse ;  /* 0x00000008ff097819 */ /* 0x100fe40000011611 */
[----:B------:R-:W-:-:S02]  /*1a60*/  SHF.R.U32.HI R7, RZ, 0x10, R17 ;  /* 0x00000010ff077819 */ /* 0x000fc40000011611 */
[----:B------:R-:W-:Y:S02]  /*1a70*/  SHF.R.U32.HI R5, RZ, 0x18, R17 ;  /* 0x00000018ff057819 */ /* 0x000fe40000011611 */
[C-C-:B------:R-:W-:Y:S02]  /*1a80*/  SHF.R.U64 R21, R36.reuse, 0x10, R37.reuse ;  /* 0x0000001024157819 */ /* 0x140fe40000001225 */
[C-C-:B------:R-:W-:Y:S02]  /*1a90*/  SHF.R.U64 R19, R36.reuse, 0x18, R37.reuse ;  /* 0x0000001824137819 */ /* 0x140fe40000001225 */
[----:B------:R-:W-:Y:S01]  /*1aa0*/  SHF.R.U64 R23, R36, 0x8, R37 ;  /* 0x0000000824177819 */ /* 0x000fe20000001225 */
[----:B0-----:R-:W-:-:S05]  /*1ab0*/  IMAD R2, R2, UR8, R3 ;  /* 0x0000000802027c24 */ /* 0x001fca000f8e0203 */
[----:B--2---:R-:W-:-:S05]  /*1ac0*/  LEA R2, P0, R2, UR4, 0x5 ;  /* 0x0000000402027c11 */ /* 0x004fca000f8028ff */
[----:B------:R-:W-:-:S05]  /*1ad0*/  IMAD.X R3, RZ, RZ, UR5, P0 ;  /* 0x00000005ff037e24 */ /* 0x000fca00080e06ff */
[----:B------:R0:W-:Y:S04]  /*1ae0*/  STG.E.U8 desc[UR10][R2.64+0x1], R15 ;  /* 0x0000010f02007986 */ /* 0x0001e8000c10110a */
[----:B------:R2:W-:Y:S04]  /*1af0*/  STG.E.U8 desc[UR10][R2.64+0x2], R13 ;  /* 0x0000020d02007986 */ /* 0x0005e8000c10110a */
[----:B------:R3:W-:Y:S04]  /*1b00*/  STG.E.U8 desc[UR10][R2.64+0x3], R11 ;  /* 0x0000030b02007986 */ /* 0x0007e8000c10110a */
[----:B------:R4:W-:Y:S01]  /*1b10*/  STG.E.U8 desc[UR10][R2.64+0x5], R9 ;  /* 0x0000050902007986 */ /* 0x0009e2000c10110a */
[----:B0-----:R-:W-:-:S03]  /*1b20*/  SHF.R.U32.HI R15, RZ, 0x8, R37 ;  /* 0x00000008ff0f7819 */ /* 0x001fc60000011625 */
[----:B------:R0:W-:Y:S01]  /*1b30*/  STG.E.U8 desc[UR10][R2.64+0x6], R7 ;  /* 0x0000060702007986 */ /* 0x0001e2000c10110a */
[----:B--2---:R-:W-:-:S03]  /*1b40*/  SHF.R.U32.HI R13, RZ, 0x10, R37 ;  /* 0x00000010ff0d7819 */ /* 0x004fc60000011625 */
[----:B------:R2:W-:Y:S01]  /*1b50*/  STG.E.U8 desc[UR10][R2.64+0x7], R5 ;  /* 0x0000070502007986 */ /* 0x0005e2000c10110a */
[----:B---3--:R-:W-:Y:S02]  /*1b60*/  SHF.R.U32.HI R11, RZ, 0x18, R37 ;  /* 0x00000018ff0b7819 */ /* 0x008fe40000011625 */
[C-C-:B----4-:R-:W-:Y:S01]  /*1b70*/  SHF.R.U64 R9, R48.reuse, 0x8, R49.reuse ;  /* 0x0000000830097819 */ /* 0x150fe20000001231 */
[----:B------:R3:W-:Y:S01]  /*1b80*/  STG.E.U8 desc[UR10][R2.64+0x4], R17 ;  /* 0x0000041102007986 */ /* 0x0007e2000c10110a */
[----:B0-----:R-:W-:-:S03]  /*1b90*/  SHF.R.U64 R7, R48, 0x10, R49 ;  /* 0x0000001030077819 */ /* 0x001fc60000001231 */
[----:B------:R0:W-:Y:S01]  /*1ba0*/  STG.E.U8 desc[UR10][R2.64+0xa], R21 ;  /* 0x00000a1502007986 */ /* 0x0001e2000c10110a */
[----:B--2---:R-:W-:-:S03]  /*1bb0*/  SHF.R.U64 R5, R48, 0x18, R49 ;  /* 0x0000001830057819 */ /* 0x004fc60000001231 */
[----:B------:R2:W-:Y:S04]  /*1bc0*/  STG.E.U8 desc[UR10][R2.64+0xb], R19 ;  /* 0x00000b1302007986 */ /* 0x0005e8000c10110a */
[----:B------:R4:W-:Y:S01]  /*1bd0*/  STG.E.U8 desc[UR10][R2.64+0xd], R15 ;  /* 0x00000d0f02007986 */ /* 0x0009e2000c10110a */
[----:B---3--:R-:W-:-:S03]  /*1be0*/  SHF.R.U32.HI R17, RZ, 0x18, R49 ;  /* 0x00000018ff117819 */ /* 0x008fc60000011631 */
[----:B------:R3:W-:Y:S01]  /*1bf0*/  STG.E.U8 desc[UR10][R2.64+0xe], R13 ;  /* 0x00000e0d02007986 */ /* 0x0007e2000c10110a */
[----:B0-----:R-:W-:-:S03]  /*1c00*/  SHF.R.U32.HI R21, RZ, 0x8, R49 ;  /* 0x00000008ff157819 */ /* 0x001fc60000011631 */
[----:B------:R0:W-:Y:S01]  /*1c10*/  STG.E.U8 desc[UR10][R2.64+0xf], R11 ;  /* 0x00000f0b02007986 */ /* 0x0001e2000c10110a */
[----:B--2---:R-:W-:-:S03]  /*1c20*/  SHF.R.U32.HI R19, RZ, 0x10, R49 ;  /* 0x00000010ff137819 */ /* 0x004fc60000011631 */
[----:B------:R2:W-:Y:S01]  /*1c30*/  STG.E.U8 desc[UR10][R2.64+0x11], R9 ;  /* 0x0000110902007986 */ /* 0x0005e2000c10110a */
[----:B----4-:R-:W-:-:S03]  /*1c40*/  SHF.R.U64 R15, R24, 0x8, R25 ;  /* 0x00000008180f7819 */ /* 0x010fc60000001219 */
[----:B------:R4:W-:Y:S01]  /*1c50*/  STG.E.U8 desc[UR10][R2.64+0x12], R7 ;  /* 0x0000120702007986 */ /* 0x0009e2000c10110a */
[----:B---3--:R-:W-:-:S03]  /*1c60*/  SHF.R.U64 R13, R24, 0x10, R25 ;  /* 0x00000010180d7819 */ /* 0x008fc60000001219 */
[----:B------:R3:W-:Y:S01]  /*1c70*/  STG.E.U8 desc[UR10][R2.64+0x13], R5 ;  /* 0x0000130502007986 */ /* 0x0007e2000c10110a */
[--C-:B0-----:R-:W-:Y:S02]  /*1c80*/  SHF.R.U64 R11, R24, 0x18, R25.reuse ;  /* 0x00000018180b7819 */ /* 0x101fe40000001219 */
[--C-:B--2---:R-:W-:Y:S01]  /*1c90*/  SHF.R.U32.HI R9, RZ, 0x8, R25.reuse ;  /* 0x00000008ff097819 */ /* 0x104fe20000011619 */
[----:B------:R-:W-:Y:S01]  /*1ca0*/  STG.E.U8 desc[UR10][R2.64], R16 ;  /* 0x0000001002007986 */ /* 0x000fe2000c10110a */
[----:B----4-:R-:W-:-:S03]  /*1cb0*/  SHF.R.U32.HI R7, RZ, 0x10, R25 ;  /* 0x00000010ff077819 */ /* 0x010fc60000011619 */
[----:B------:R-:W-:Y:S01]  /*1cc0*/  STG.E.U8 desc[UR10][R2.64+0x8], R36 ;  /* 0x0000082402007986 */ /* 0x000fe2000c10110a */
[----:B---3--:R-:W-:-:S03]  /*1cd0*/  SHF.R.U32.HI R5, RZ, 0x18, R25 ;  /* 0x00000018ff057819 */ /* 0x008fc60000011619 */
[----:B------:R-:W-:Y:S04]  /*1ce0*/  STG.E.U8 desc[UR10][R2.64+0x9], R23 ;  /* 0x0000091702007986 */ /* 0x000fe8000c10110a */
        /* <DEDUP_REMOVED lines=13> */
[----:B------:R-:W-:Y:S01]  /*1dc0*/  STG.E.U8 desc[UR10][R2.64+0x1f], R5 ;  /* 0x00001f0502007986 */ /* 0x000fe2000c10110a */
[----:B------:R-:W-:Y:S05]  /*1dd0*/  EXIT ;  /* 0x000000000000794d */ /* 0x000fea0003800000 */
.L_x_6:
[----:B------:R-:W-:-:S00]  /*1de0*/  BRA `(.L_x_6) ;  /* 0xfffffffc00fc7947 */ /* 0x000fc0000383ffff */
[----:B------:R-:W-:-:S00]  /*1df0*/  NOP ;  /* 0x0000000000007918 */ /* 0x000fc00000000000 */
        /* <DEDUP_REMOVED lines=8> */
.L_x_7:


//--------------------- .nv.shared.reserved.0     --------------------------
	.section	.nv.shared.reserved.0,"aw",@nobits
	.weak		__nv_reservedSMEM_offset_0_alias
	.size		__nv_reservedSMEM_offset_0_alias, 0, 64
	.other		__nv_reservedSMEM_offset_0_alias,@"STO_CUDA_RESERVED_SHARED STV_DEFAULT"
__nv_reservedSMEM_offset_0_alias:
	.zero		0
	.zero		64


//--------------------- .nv.constant0.keccak256_hash --------------------------
	.section	.nv.constant0.keccak256_hash,"a",@progbits
	.sectionflags	@""
	.align	4
.nv.constant0.keccak256_hash:
	.zero		924


//--------------------- SYMBOLS --------------------------

	.type		.nv.reservedSmem.offset0,@object
	.size		.nv.reservedSmem.offset0,0x4
